# CuTe-DSL kernel — source=cudnn_frontend_dsl family=grouped_gemm_swiglu
# config = {"ab_dtype": "Float8E4M3FN", "sf_vec": 32, "d_dtype": "BFloat16", "vector_f32": true, "mma_mn": [128, 128], "cluster_mn": [1, 1]}


// ===== COMPILED SASS (sm_100a) =====

	.target	sm_100a

	.elftype	@"ET_EXEC"


//--------------------- .note.nv.tkinfo           --------------------------
	.section	.note.nv.tkinfo,"",@"SHT_NOTE"
	.sectionflags	@"SHF_NOTE_NV_TKINFO"
	.tkinfo
        /*0018*/ 	.word	0x00000081
        /*0030*/ 	.string	""
        /*0030*/ 	.string	"ptxas"
        /*0030*/ 	.string	"Cuda compilation tools, release 12.9, V12.9.83"
        /*0030*/ 	.string	"Build system must define TOOLS_VERSION_EXTENDED"
        /*0030*/ 	.string	"-O 3 -arch sm_100a "



//--------------------- .note.nv.cuver            --------------------------
	.section	.note.nv.cuver,"",@"SHT_NOTE"
	.sectionflags	@"SHF_NOTE_NV_CUVER"
        /*0018*/ 	.short	0x0001
        /*001a*/ 	.short	0x0064
        /*001c*/ 	.short	0x0001
        /*001e*/ 	.short	0x0000
        /*0020*/ 	.short	0x0001
        /*0022*/ 	.short	0x0000


//--------------------- .nv.info                  --------------------------
	.section	.nv.info,"",@"SHT_CUDA_INFO"
	.align	4


	//----- nvinfo : EIATTR_REGCOUNT
	.align		4
        /*0000*/ 	.byte	0x04, 0x2f
        /*0002*/ 	.short	(.L_4 - .L_3)
	.align		4
.L_3:
        /*0004*/ 	.word	index@(kernel_cutlass_kernel_cudnngrouped_gemmgrouped_gemm_swiglugrouped_gemm_swiglu_quantBlockScaledContiguousGroupedGemmKernel_object_at__TiledMMA_ThrLayoutVMNK11110000_PermutationMNK____MMAAt_0)
        /*0008*/ 	.word	0x00000085


	//----- nvinfo : EIATTR_FRAME_SIZE
	.align		4
.L_4:
        /*000c*/ 	.byte	0x04, 0x11
        /*000e*/ 	.short	(.L_6 - .L_5)
	.align		4
.L_5:
        /*0010*/ 	.word	index@($__internal_2_$__cuda_sm10x_tcgen05_guardrail_trap_unallocated_columns_being_dealloced)
        /*0014*/ 	.word	0x00000000


	//----- nvinfo : EIATTR_FRAME_SIZE
	.align		4
.L_6:
        /*0018*/ 	.byte	0x04, 0x11
        /*001a*/ 	.short	(.L_8 - .L_7)
	.align		4
.L_7:
        /*001c*/ 	.word	index@($__internal_1_$__cuda_sm10x_tcgen05_guardrail_trap_phase_invalid_during_alloc)
        /*0020*/ 	.word	0x00000000


	//----- nvinfo : EIATTR_FRAME_SIZE
	.align		4
.L_8:
        /*0024*/ 	.byte	0x04, 0x11
        /*0026*/ 	.short	(.L_10 - .L_9)
	.align		4
.L_9:
        /*0028*/ 	.word	index@($__internal_0_$__cuda_sm10x_tcgen05_guardrail_trap_col_being_dealloced_not_returned_by_alloc)
        /*002c*/ 	.word	0x00000000


	//----- nvinfo : EIATTR_FRAME_SIZE
	.align		4
.L_10:
        /*0030*/ 	.byte	0x04, 0x11
        /*0032*/ 	.short	(.L_12 - .L_11)
	.align		4
.L_11:
        /*0034*/ 	.word	index@(kernel_cutlass_kernel_cudnngrouped_gemmgrouped_gemm_swiglugrouped_gemm_swiglu_quantBlockScaledContiguousGroupedGemmKernel_object_at__TiledMMA_ThrLayoutVMNK11110000_PermutationMNK____MMAAt_0)
        /*0038*/ 	.word	0x00000000


	//----- nvinfo : EIATTR_MIN_STACK_SIZE
	.align		4
.L_12:
        /*003c*/ 	.byte	0x04, 0x12
        /*003e*/ 	.short	(.L_14 - .L_13)
	.align		4
.L_13:
        /*0040*/ 	.word	index@(kernel_cutlass_kernel_cudnngrouped_gemmgrouped_gemm_swiglugrouped_gemm_swiglu_quantBlockScaledContiguousGroupedGemmKernel_object_at__TiledMMA_ThrLayoutVMNK11110000_PermutationMNK____MMAAt_0)
        /*0044*/ 	.word	0x00000000
.L_14:


//--------------------- .nv.info.kernel_cutlass_kernel_cudnngrouped_gemmgrouped_gemm_swiglugrouped_gemm_swiglu_quantBlockScaledContiguousGroupedGemmKernel_object_at__TiledMMA_ThrLayoutVMNK11110000_PermutationMNK____MMAAt_0 --------------------------
	.section	.nv.info.kernel_cutlass_kernel_cudnngrouped_gemmgrouped_gemm_swiglugrouped_gemm_swiglu_quantBlockScaledContiguousGroupedGemmKernel_object_at__TiledMMA_ThrLayoutVMNK11110000_PermutationMNK____MMAAt_0,"",@"SHT_CUDA_INFO"
	.sectionflags	@""
	.align	4


	//----- nvinfo : EIATTR_CUDA_API_VERSION
	.align		4
        /*0000*/ 	.byte	0x04, 0x37
        /*0002*/ 	.short	(.L_16 - .L_15)
.L_15:
        /*0004*/ 	.word	0x00000081


	//----- nvinfo : EIATTR_KPARAM_INFO
	.align		4
.L_16:
        /*0008*/ 	.byte	0x04, 0x17
        /*000a*/ 	.short	(.L_18 - .L_17)
.L_17:
        /*000c*/ 	.word	0x00000000
        /*0010*/ 	.short	0x000f
        /*0012*/ 	.short	0x03f8
        /*0014*/ 	.byte	0x00, 0xf0, 0x31, 0x00


	//----- nvinfo : EIATTR_KPARAM_INFO
	.align		4
.L_18:
        /*0018*/ 	.byte	0x04, 0x17
        /*001a*/ 	.short	(.L_20 - .L_19)
.L_19:
        /*001c*/ 	.word	0x00000000
        /*0020*/ 	.short	0x000e
        /*0022*/ 	.short	0x03ec
        /*0024*/ 	.byte	0x00, 0xf0, 0x31, 0x00


	//----- nvinfo : EIATTR_KPARAM_INFO
	.align		4
.L_20:
        /*0028*/ 	.byte	0x04, 0x17
        /*002a*/ 	.short	(.L_22 - .L_21)
.L_21:
        /*002c*/ 	.word	0x00000000
        /*0030*/ 	.short	0x000d
        /*0032*/ 	.short	0x03e0
        /*0034*/ 	.byte	0x00, 0xf0, 0x31, 0x00


	//----- nvinfo : EIATTR_KPARAM_INFO
	.align		4
.L_22:
        /*0038*/ 	.byte	0x04, 0x17
        /*003a*/ 	.short	(.L_24 - .L_23)
.L_23:
        /*003c*/ 	.word	0x00000000
        /*0040*/ 	.short	0x000c
        /*0042*/ 	.short	0x03d8
        /*0044*/ 	.byte	0x00, 0xf0, 0x21, 0x00


	//----- nvinfo : EIATTR_KPARAM_INFO
	.align		4
.L_24:
        /*0048*/ 	.byte	0x04, 0x17
        /*004a*/ 	.short	(.L_26 - .L_25)
.L_25:
        /*004c*/ 	.word	0x00000000
        /*0050*/ 	.short	0x000b
        /*0052*/ 	.short	0x03d0
        /*0054*/ 	.byte	0x00, 0xf0, 0x21, 0x00


	//----- nvinfo : EIATTR_KPARAM_INFO
	.align		4
.L_26:
        /*0058*/ 	.byte	0x04, 0x17
        /*005a*/ 	.short	(.L_28 - .L_27)
.L_27:
        /*005c*/ 	.word	0x00000000
        /*0060*/ 	.short	0x000a
        /*0062*/ 	.short	0x03c8
        /*0064*/ 	.byte	0x00, 0xf0, 0x21, 0x00


	//----- nvinfo : EIATTR_KPARAM_INFO
	.align		4
.L_28:
        /*0068*/ 	.byte	0x04, 0x17
        /*006a*/ 	.short	(.L_30 - .L_29)
.L_29:
        /*006c*/ 	.word	0x00000000
        /*0070*/ 	.short	0x0009
        /*0072*/ 	.short	0x03c0
        /*0074*/ 	.byte	0x00, 0xf0, 0x21, 0x00


	//----- nvinfo : EIATTR_KPARAM_INFO
	.align		4
.L_30:
        /*0078*/ 	.byte	0x04, 0x17
        /*007a*/ 	.short	(.L_32 - .L_31)
.L_31:
        /*007c*/ 	.word	0x00000000
        /*0080*/ 	.short	0x0008
        /*0082*/ 	.short	0x0340
        /*0084*/ 	.byte	0x00, 0xf0, 0x01, 0x02


	//----- nvinfo : EIATTR_KPARAM_INFO
	.align		4
.L_32:
        /*0088*/ 	.byte	0x04, 0x17
        /*008a*/ 	.short	(.L_34 - .L_33)
.L_33:
        /*008c*/ 	.word	0x00000000
        /*0090*/ 	.short	0x0007
        /*0092*/ 	.short	0x02c0
        /*0094*/ 	.byte	0x00, 0xf0, 0x01, 0x02


	//----- nvinfo : EIATTR_KPARAM_INFO
	.align		4
.L_34:
        /*0098*/ 	.byte	0x04, 0x17
        /*009a*/ 	.short	(.L_36 - .L_35)
.L_35:
        /*009c*/ 	.word	0x00000000
        /*00a0*/ 	.short	0x0006
        /*00a2*/ 	.short	0x0240
        /*00a4*/ 	.byte	0x00, 0xf0, 0x01, 0x02


	//----- nvinfo : EIATTR_KPARAM_INFO
	.align		4
.L_36:
        /*00a8*/ 	.byte	0x04, 0x17
        /*00aa*/ 	.short	(.L_38 - .L_37)
.L_37:
        /*00ac*/ 	.word	0x00000000
        /*00b0*/ 	.short	0x0005
        /*00b2*/ 	.short	0x01c0
        /*00b4*/ 	.byte	0x00, 0xf0, 0x01, 0x02


	//----- nvinfo : EIATTR_KPARAM_INFO
	.align		4
.L_38:
        /*00b8*/ 	.byte	0x04, 0x17
        /*00ba*/ 	.short	(.L_40 - .L_39)
.L_39:
        /*00bc*/ 	.word	0x00000000
        /*00c0*/ 	.short	0x0004
        /*00c2*/ 	.short	0x0140
        /*00c4*/ 	.byte	0x00, 0xf0, 0x01, 0x02


	//----- nvinfo : EIATTR_KPARAM_INFO
	.align		4
.L_40:
        /*00c8*/ 	.byte	0x04, 0x17
        /*00ca*/ 	.short	(.L_42 - .L_41)
.L_41:
        /*00cc*/ 	.word	0x00000000
        /*00d0*/ 	.short	0x0003
        /*00d2*/ 	.short	0x00c0
        /*00d4*/ 	.byte	0x00, 0xf0, 0x01, 0x02


	//----- nvinfo : EIATTR_KPARAM_INFO
	.align		4
.L_42:
        /*00d8*/ 	.byte	0x04, 0x17
        /*00da*/ 	.short	(.L_44 - .L_43)
.L_43:
        /*00dc*/ 	.word	0x00000000
        /*00e0*/ 	.short	0x0002
        /*00e2*/ 	.short	0x0040
        /*00e4*/ 	.byte	0x00, 0xf0, 0x01, 0x02


	//----- nvinfo : EIATTR_KPARAM_INFO
	.align		4
.L_44:
        /*00e8*/ 	.byte	0x04, 0x17
        /*00ea*/ 	.short	(.L_46 - .L_45)
.L_45:
        /*00ec*/ 	.word	0x00000000
        /*00f0*/ 	.short	0x0001
        /*00f2*/ 	.short	0x000c
        /*00f4*/ 	.byte	0x00, 0xf0, 0x31, 0x00


	//----- nvinfo : EIATTR_KPARAM_INFO
	.align		4
.L_46:
        /*00f8*/ 	.byte	0x04, 0x17
        /*00fa*/ 	.short	(.L_48 - .L_47)
.L_47:
        /*00fc*/ 	.word	0x00000000
        /*0100*/ 	.short	0x0000
        /*0102*/ 	.short	0x0000
        /*0104*/ 	.byte	0x00, 0xf0, 0x31, 0x00


	//----- nvinfo : EIATTR_AT_ENTRY_FRAGMENTS
	.align		4
.L_48:
        /*0108*/ 	.byte	0x04, 0x4f
        /*010a*/ 	.short	(.L_50 - .L_49)


	//   ....[0]....
.L_49:
        /*010c*/ 	.word	0x00000004


	//----- nvinfo : EIATTR_RESERVED_SMEM_USED
	.align		4
.L_50:
        /*0110*/ 	.byte	0x01, 0x41
	.zero		2


	//----- nvinfo : EIATTR_SPARSE_MMA_MASK
	.align		4
        /*0114*/ 	.byte	0x03, 0x50
        /*0116*/ 	.short	0x0000


	//----- nvinfo : EIATTR_TCGEN05_1CTA_USED
	.align		4
        /*0118*/ 	.byte	0x01, 0x51
	.zero		2


	//----- nvinfo : EIATTR_MAXREG_COUNT
	.align		4
        /*011c*/ 	.byte	0x03, 0x1b
        /*011e*/ 	.short	0x00ff


	//----- nvinfo : EIATTR_NUM_BARRIERS
	.align		4
        /*0120*/ 	.byte	0x02, 0x4c
        /*0122*/ 	.byte	0x05
	.zero		1


	//----- nvinfo : EIATTR_INT_WARP_WIDE_INSTR_OFFSETS
	.align		4
        /*0124*/ 	.byte	0x04, 0x31
        /*0126*/ 	.short	(.L_52 - .L_51)


	//   ....[0]....
.L_51:
        /*0128*/ 	.word	0x000045d0


	//   ....[1]....
        /*012c*/ 	.word	0x00004610


	//----- nvinfo : EIATTR_COOP_GROUP_MASK_REGIDS
	.align		4
.L_52:
        /*0130*/ 	.byte	0x04, 0x29
        /*0132*/ 	.short	(.L_54 - .L_53)


	//   ....[0]....
.L_53:
        /*0134*/ 	.word	0xffffffff


	//   ....[1]....
        /*0138*/ 	.word	0xffffffff


	//   ....[2]....
        /*013c*/ 	.word	0xffffffff


	//   ....[3]....
        /*0140*/ 	.word	0xffffffff


	//   ....[4]....
        /*0144*/ 	.word	0xffffffff


	//   ....[5]....
        /*0148*/ 	.word	0xffffffff


	//   ....[6]....
        /*014c*/ 	.word	0xffffffff


	//   ....[7]....
        /*0150*/ 	.word	0xffffffff


	//   ....[8]....
        /*0154*/ 	.word	0xffffffff


	//----- nvinfo : EIATTR_COOP_GROUP_INSTR_OFFSETS
	.align		4
.L_54:
        /*0158*/ 	.byte	0x04, 0x28
        /*015a*/ 	.short	(.L_56 - .L_55)


	//   ....[0]....
.L_55:
        /*015c*/ 	.word	0x000000b0


	//   ....[1]....
        /*0160*/ 	.word	0x000009c0


	//   ....[2]....
        /*0164*/ 	.word	0x00000c00


	//   ....[3]....
        /*0168*/ 	.word	0x00000c60


	//   ....[4]....
        /*016c*/ 	.word	0x00002520


	//   ....[5]....
        /*0170*/ 	.word	0x000027e0


	//   ....[6]....
        /*0174*/ 	.word	0x000041c0


	//   ....[7]....
        /*0178*/ 	.word	0x00004470


	//   ....[8]....
        /*017c*/ 	.word	0x000046c0


	//----- nvinfo : EIATTR_VRC_CTA_INIT_COUNT
	.align		4
.L_56:
        /*0180*/ 	.byte	0x02, 0x4a
        /*0182*/ 	.byte	0x80
	.zero		1


	//----- nvinfo : EIATTR_MBARRIER_INSTR_OFFSETS
	.align		4
        /*0184*/ 	.byte	0x04, 0x39
        /*0186*/ 	.short	(.L_58 - .L_57)


	//   ....[0]....
.L_57:
        /*0188*/ 	.word	0x00000330
        /*018c*/ 	.word	0x000000ff
        /*0190*/ 	.word	0x00000000
        /*0194*/ 	.short	0x0100
        /*0196*/ 	.byte	0x05
	.zero		1


	//   ....[1]....
        /*0198*/ 	.word	0x00000340
        /*019c*/ 	.word	0x000000ff
        /*01a0*/ 	.word	0x00000008
        /*01a4*/ 	.short	0x0100
        /*01a6*/ 	.byte	0x05
	.zero		1


	//   ....[2]....
        /*01a8*/ 	.word	0x00000350
        /*01ac*/ 	.word	0x000000ff
        /*01b0*/ 	.word	0x00000010
        /*01b4*/ 	.short	0x0100
        /*01b6*/ 	.byte	0x05
	.zero		1


	//   ....[3]....
        /*01b8*/ 	.word	0x00000360
        /*01bc*/ 	.word	0x000000ff
        /*01c0*/ 	.word	0x00000018
        /*01c4*/ 	.short	0x0100
        /*01c6*/ 	.byte	0x05
	.zero		1


	//   ....[4]....
        /*01c8*/ 	.word	0x00000370
        /*01cc*/ 	.word	0x000000ff
        /*01d0*/ 	.word	0x00000020
        /*01d4*/ 	.short	0x0100
        /*01d6*/ 	.byte	0x05
	.zero		1


	//   ....[5]....
        /*01d8*/ 	.word	0x00000380
        /*01dc*/ 	.word	0x000000ff
        /*01e0*/ 	.word	0x00000028
        /*01e4*/ 	.short	0x0100
        /*01e6*/ 	.byte	0x05
	.zero		1


	//   ....[6]....
        /*01e8*/ 	.word	0x00000390
        /*01ec*/ 	.word	0x000000ff
        /*01f0*/ 	.word	0x00000030
        /*01f4*/ 	.short	0x0100
        /*01f6*/ 	.byte	0x05
	.zero		1


	//   ....[7]....
        /*01f8*/ 	.word	0x000003a0
        /*01fc*/ 	.word	0x000000ff
        /*0200*/ 	.word	0x00000038
        /*0204*/ 	.short	0x0100
        /*0206*/ 	.byte	0x05
	.zero		1


	//   ....[8]....
        /*0208*/ 	.word	0x000003b0
        /*020c*/ 	.word	0x000000ff
        /*0210*/ 	.word	0x00000040
        /*0214*/ 	.short	0x0100
        /*0216*/ 	.byte	0x05
	.zero		1


	//   ....[9]....
        /*0218*/ 	.word	0x000003c0
        /*021c*/ 	.word	0x000000ff
        /*0220*/ 	.word	0x00000048
        /*0224*/ 	.short	0x0100
        /*0226*/ 	.byte	0x05
	.zero		1


	//   ....[10]....
        /*0228*/ 	.word	0x000003d0
        /*022c*/ 	.word	0x000000ff
        /*0230*/ 	.word	0x00000050
        /*0234*/ 	.short	0x0100
        /*0236*/ 	.byte	0x05
	.zero		1


	//   ....[11]....
        /*0238*/ 	.word	0x000003e0
        /*023c*/ 	.word	0x000000ff
        /*0240*/ 	.word	0x00000058
        /*0244*/ 	.short	0x0100
        /*0246*/ 	.byte	0x05
	.zero		1


	//   ....[12]....
        /*0248*/ 	.word	0x000004f0
        /*024c*/ 	.word	0x000000ff
        /*0250*/ 	.word	0x00000060
        /*0254*/ 	.short	0x0100
        /*0256*/ 	.byte	0x06
	.zero		1


	//   ....[13]....
        /*0258*/ 	.word	0x00000500
        /*025c*/ 	.word	0x000000ff
        /*0260*/ 	.word	0x00000068
        /*0264*/ 	.short	0x0100
        /*0266*/ 	.byte	0x06
	.zero		1


	//   ....[14]....
        /*0268*/ 	.word	0x00000510
        /*026c*/ 	.word	0x000000ff
        /*0270*/ 	.word	0x00000070
        /*0274*/ 	.short	0x0100
        /*0276*/ 	.byte	0x06
	.zero		1


	//   ....[15]....
        /*0278*/ 	.word	0x00000520
        /*027c*/ 	.word	0x000000ff
        /*0280*/ 	.word	0x00000078
        /*0284*/ 	.short	0x0100
        /*0286*/ 	.byte	0x06
	.zero		1


	//   ....[16]....
        /*0288*/ 	.word	0x00000630
        /*028c*/ 	.word	0x000000ff
        /*0290*/ 	.word	0x00000080
        /*0294*/ 	.short	0x0100
        /*0296*/ 	.byte	0x06
	.zero		1


	//   ....[17]....
        /*0298*/ 	.word	0x00000640
        /*029c*/ 	.word	0x000000ff
        /*02a0*/ 	.word	0x00000088
        /*02a4*/ 	.short	0x0100
        /*02a6*/ 	.byte	0x06
	.zero		1


	//   ....[18]....
        /*02a8*/ 	.word	0x00000650
        /*02ac*/ 	.word	0x000000ff
        /*02b0*/ 	.word	0x00000090
        /*02b4*/ 	.short	0x0100
        /*02b6*/ 	.byte	0x06
	.zero		1


	//   ....[19]....
        /*02b8*/ 	.word	0x00000660
        /*02bc*/ 	.word	0x000000ff
        /*02c0*/ 	.word	0x00000098
        /*02c4*/ 	.short	0x0100
        /*02c6*/ 	.byte	0x06
	.zero		1


	//   ....[20]....
        /*02c8*/ 	.word	0x00000cc0
        /*02cc*/ 	.word	0x0000000e
        /*02d0*/ 	.word	0x00000090
        /*02d4*/ 	.short	0x010a
        /*02d6*/ 	.byte	0xff
	.zero		1


	//   ....[21]....
        /*02d8*/ 	.word	0x00000da0
        /*02dc*/ 	.word	0x0000000e
        /*02e0*/ 	.word	0x00000080
        /*02e4*/ 	.short	0x0101
        /*02e6*/ 	.byte	0xff
	.zero		1


	//   ....[22]....
        /*02e8*/ 	.word	0x00000fb0
        /*02ec*/ 	.word	0x00000002
        /*02f0*/ 	.word	0x00000090
        /*02f4*/ 	.short	0x010a
        /*02f6*/ 	.byte	0xff
	.zero		1


	//   ....[23]....
        /*02f8*/ 	.word	0x000010d0
        /*02fc*/ 	.word	0x00000002
        /*0300*/ 	.word	0x00000080
        /*0304*/ 	.short	0x0101
        /*0306*/ 	.byte	0xff
	.zero		1


	//   ....[24]....
        /*0308*/ 	.word	0x000010e0
        /*030c*/ 	.word	0x00000008
        /*0310*/ 	.word	0x00000090
        /*0314*/ 	.short	0x010a
        /*0316*/ 	.byte	0xff
	.zero		1


	//   ....[25]....
        /*0318*/ 	.word	0x00001150
        /*031c*/ 	.word	0x000000ff
        /*0320*/ 	.word	0x00000080
        /*0324*/ 	.short	0x010a
        /*0326*/ 	.byte	0x17
	.zero		1


	//   ....[26]....
        /*0328*/ 	.word	0x000011d0
        /*032c*/ 	.word	0x000000ff
        /*0330*/ 	.word	0x00000090
        /*0334*/ 	.short	0x0101
        /*0336*/ 	.byte	0x17
	.zero		1


	//   ....[27]....
        /*0338*/ 	.word	0x00001390
        /*033c*/ 	.word	0x000000ff
        /*0340*/ 	.word	0x00000030
        /*0344*/ 	.short	0x010a
        /*0346*/ 	.byte	0x05
	.zero		1


	//   ....[28]....
        /*0348*/ 	.word	0x000014b0
        /*034c*/ 	.word	0x000000ff
        /*0350*/ 	.word	0x00000030
        /*0354*/ 	.short	0x010a
        /*0356*/ 	.byte	0x05
	.zero		1


	//   ....[29]....
        /*0358*/ 	.word	0x00001600
        /*035c*/ 	.word	0x000000ff
        /*0360*/ 	.word	0x00000030
        /*0364*/ 	.short	0x010a
        /*0366*/ 	.byte	0x16
	.zero		1


	//   ....[30]....
        /*0368*/ 	.word	0x00001650
        /*036c*/ 	.word	0x00000003
        /*0370*/ 	.word	0x00000080
        /*0374*/ 	.short	0x010a
        /*0376*/ 	.byte	0xff
	.zero		1


	//   ....[31]....
        /*0378*/ 	.word	0x000016f0
        /*037c*/ 	.word	0x00000003
        /*0380*/ 	.word	0x00000090
        /*0384*/ 	.short	0x0101
        /*0386*/ 	.byte	0xff
	.zero		1


	//   ....[32]....
        /*0388*/ 	.word	0x000018e0
        /*038c*/ 	.word	0x000000ff
        /*0390*/ 	.word	0x00000030
        /*0394*/ 	.short	0x010a
        /*0396*/ 	.byte	0x05
	.zero		1


	//   ....[33]....
        /*0398*/ 	.word	0x000019a0
        /*039c*/ 	.word	0x000000ff
        /*03a0*/ 	.word	0x00000080
        /*03a4*/ 	.short	0x010a
        /*03a6*/ 	.byte	0x0c
	.zero		1


	//   ....[34]....
        /*03a8*/ 	.word	0x00001a30
        /*03ac*/ 	.word	0x000000ff
        /*03b0*/ 	.word	0x00000090
        /*03b4*/ 	.short	0x0101
        /*03b6*/ 	.byte	0x0c
	.zero		1


	//   ....[35]....
        /*03b8*/ 	.word	0x00001e70
        /*03bc*/ 	.word	0x000000ff
        /*03c0*/ 	.word	0x00000000
        /*03c4*/ 	.short	0x010a
        /*03c6*/ 	.byte	0x10
	.zero		1


	//   ....[36]....
        /*03c8*/ 	.word	0x00001e80
        /*03cc*/ 	.word	0x000000ff
        /*03d0*/ 	.word	0x00000070
        /*03d4*/ 	.short	0x010a
        /*03d6*/ 	.byte	0x12
	.zero		1


	//   ....[37]....
        /*03d8*/ 	.word	0x00001ea0
        /*03dc*/ 	.word	0x000000ff
        /*03e0*/ 	.word	0x00000070
        /*03e4*/ 	.short	0x010a
        /*03e6*/ 	.byte	0x12
	.zero		1


	//   ....[38]....
        /*03e8*/ 	.word	0x000020c0
        /*03ec*/ 	.word	0x000000ff
        /*03f0*/ 	.word	0x00000000
        /*03f4*/ 	.short	0x010a
        /*03f6*/ 	.byte	0x0d
	.zero		1


	//   ....[39]....
        /*03f8*/ 	.word	0x00002210
        /*03fc*/ 	.word	0x000000ff
        /*0400*/ 	.word	0x00000000
        /*0404*/ 	.short	0x010a
        /*0406*/ 	.byte	0x10
	.zero		1


	//   ....[40]....
        /*0408*/ 	.word	0x00002300
        /*040c*/ 	.word	0x000000ff
        /*0410*/ 	.word	0x00000070
        /*0414*/ 	.short	0x010a
        /*0416*/ 	.byte	0x10
	.zero		1


	//   ....[41]....
        /*0418*/ 	.word	0x00002310
        /*041c*/ 	.word	0x00000000
        /*0420*/ 	.word	0x00000080
        /*0424*/ 	.short	0x010a
        /*0426*/ 	.byte	0xff
	.zero		1


	//   ....[42]....
        /*0428*/ 	.word	0x000023b0
        /*042c*/ 	.word	0x00000000
        /*0430*/ 	.word	0x00000090
        /*0434*/ 	.short	0x0101
        /*0436*/ 	.byte	0xff
	.zero		1


	//   ....[43]....
        /*0438*/ 	.word	0x000024c0
        /*043c*/ 	.word	0x00000000
        /*0440*/ 	.word	0x00000070
        /*0444*/ 	.short	0x010a
        /*0446*/ 	.byte	0xff
	.zero		1


	//   ....[44]....
        /*0448*/ 	.word	0x00002850
        /*044c*/ 	.word	0x00000057
        /*0450*/ 	.word	0x00000080
        /*0454*/ 	.short	0x010a
        /*0456*/ 	.byte	0xff
	.zero		1


	//   ....[45]....
        /*0458*/ 	.word	0x000028b0
        /*045c*/ 	.word	0x00000057
        /*0460*/ 	.word	0x00000090
        /*0464*/ 	.short	0x0101
        /*0466*/ 	.byte	0xff
	.zero		1


	//   ....[46]....
        /*0468*/ 	.word	0x00002cf0
        /*046c*/ 	.word	0x0000007e
        /*0470*/ 	.word	0x00000060
        /*0474*/ 	.short	0x010a
        /*0476*/ 	.byte	0xff
	.zero		1


	//   ....[47]....
        /*0478*/ 	.word	0x00004170
        /*047c*/ 	.word	0x0000007e
        /*0480*/ 	.word	0x00000070
        /*0484*/ 	.short	0x0101
        /*0486*/ 	.byte	0xff
	.zero		1


	//   ....[48]....
        /*0488*/ 	.word	0x00004180
        /*048c*/ 	.word	0x00000003
        /*0490*/ 	.word	0x00000080
        /*0494*/ 	.short	0x010a
        /*0496*/ 	.byte	0xff
	.zero		1


	//   ....[49]....
        /*0498*/ 	.word	0x00004240
        /*049c*/ 	.word	0x00000003
        /*04a0*/ 	.word	0x00000090
        /*04a4*/ 	.short	0x0101
        /*04a6*/ 	.byte	0xff
	.zero		1


	//   ....[50]....
        /*04a8*/ 	.word	0x00004710
        /*04ac*/ 	.word	0x0000000e
        /*04b0*/ 	.word	0x00000090
        /*04b4*/ 	.short	0x010a
        /*04b6*/ 	.byte	0xff
	.zero		1


	//   ....[51]....
        /*04b8*/ 	.word	0x00004770
        /*04bc*/ 	.word	0x00000002
        /*04c0*/ 	.word	0x00000090
        /*04c4*/ 	.short	0x010a
        /*04c6*/ 	.byte	0xff
	.zero		1


	//   ....[52]....
        /*04c8*/ 	.word	0x000047d0
        /*04cc*/ 	.word	0x00000008
        /*04d0*/ 	.word	0x00000090
        /*04d4*/ 	.short	0x010a
        /*04d6*/ 	.byte	0xff
	.zero		1


	//   ....[53]....
        /*04d8*/ 	.word	0x00004830
        /*04dc*/ 	.word	0x00000000
        /*04e0*/ 	.word	0x00000080
        /*04e4*/ 	.short	0x010a
        /*04e6*/ 	.byte	0xff
	.zero		1


	//   ....[54]....
        /*04e8*/ 	.word	0x000048b0
        /*04ec*/ 	.word	0x00000000
        /*04f0*/ 	.word	0x00000030
        /*04f4*/ 	.short	0x010a
        /*04f6*/ 	.byte	0xff
	.zero		1


	//   ....[55]....
        /*04f8*/ 	.word	0x00004910
        /*04fc*/ 	.word	0x00000003
        /*0500*/ 	.word	0x00000080
        /*0504*/ 	.short	0x010a
        /*0506*/ 	.byte	0xff
	.zero		1


	//   ....[56]....
        /*0508*/ 	.word	0x00004990
        /*050c*/ 	.word	0x00000000
        /*0510*/ 	.word	0x00000030
        /*0514*/ 	.short	0x010a
        /*0516*/ 	.byte	0xff
	.zero		1


	//   ....[57]....
        /*0518*/ 	.word	0x000049f0
        /*051c*/ 	.word	0x00000002
        /*0520*/ 	.word	0x00000080
        /*0524*/ 	.short	0x010a
        /*0526*/ 	.byte	0xff
	.zero		1


	//   ....[58]....
        /*0528*/ 	.word	0x00004a60
        /*052c*/ 	.word	0x00000000
        /*0530*/ 	.word	0x00000070
        /*0534*/ 	.short	0x010a
        /*0536*/ 	.byte	0xff
	.zero		1


	//   ....[59]....
        /*0538*/ 	.word	0x00004ae0
        /*053c*/ 	.word	0x00000000
        /*0540*/ 	.word	0x00000000
        /*0544*/ 	.short	0x010a
        /*0546*/ 	.byte	0xff
	.zero		1


	//   ....[60]....
        /*0548*/ 	.word	0x00004b40
        /*054c*/ 	.word	0x00000000
        /*0550*/ 	.word	0x00000080
        /*0554*/ 	.short	0x010a
        /*0556*/ 	.byte	0xff
	.zero		1


	//   ....[61]....
        /*0558*/ 	.word	0x00004ba0
        /*055c*/ 	.word	0x00000000
        /*0560*/ 	.word	0x00000070
        /*0564*/ 	.short	0x010a
        /*0566*/ 	.byte	0xff
	.zero		1


	//   ....[62]....
        /*0568*/ 	.word	0x00004bf0
        /*056c*/ 	.word	0x00000057
        /*0570*/ 	.word	0x00000080
        /*0574*/ 	.short	0x010a
        /*0576*/ 	.byte	0xff
	.zero		1


	//   ....[63]....
        /*0578*/ 	.word	0x00004c50
        /*057c*/ 	.word	0x0000007e
        /*0580*/ 	.word	0x00000060
        /*0584*/ 	.short	0x010a
        /*0586*/ 	.byte	0xff
	.zero		1


	//   ....[64]....
        /*0588*/ 	.word	0x00004cc0
        /*058c*/ 	.word	0x00000003
        /*0590*/ 	.word	0x00000080
        /*0594*/ 	.short	0x010a
        /*0596*/ 	.byte	0xff
	.zero		1


	//----- nvinfo : EIATTR_NUM_MBARRIERS
	.align		4
.L_58:
        /*0598*/ 	.byte	0x03, 0x38
        /*059a*/ 	.short	0x0014


	//----- nvinfo : EIATTR_EXIT_INSTR_OFFSETS
	.align		4
        /*059c*/ 	.byte	0x04, 0x1c
        /*059e*/ 	.short	(.L_60 - .L_59)


	//   ....[0]....
.L_59:
        /*05a0*/ 	.word	0x000024f0


	//   ....[1]....
        /*05a4*/ 	.word	0x000046f0


	//----- nvinfo : EIATTR_MAX_THREADS
	.align		4
.L_60:
        /*05a8*/ 	.byte	0x04, 0x05
        /*05aa*/ 	.short	(.L_62 - .L_61)
.L_61:
        /*05ac*/ 	.word	0x000000e0
        /*05b0*/ 	.word	0x00000001
        /*05b4*/ 	.word	0x00000001


	//----- nvinfo : EIATTR_CRS_STACK_SIZE
	.align		4
.L_62:
        /*05b8*/ 	.byte	0x04, 0x1e
        /*05ba*/ 	.short	(.L_64 - .L_63)
.L_63:
        /*05bc*/ 	.word	0x00000000


	//----- nvinfo : EIATTR_CBANK_PARAM_SIZE
	.align		4
.L_64:
        /*05c0*/ 	.byte	0x03, 0x19
        /*05c2*/ 	.short	0x0404


	//----- nvinfo : EIATTR_PARAM_CBANK
	.align		4
        /*05c4*/ 	.byte	0x04, 0x0a
        /*05c6*/ 	.short	(.L_66 - .L_65)
	.align		4
.L_65:
        /*05c8*/ 	.word	index@(.nv.constant0.kernel_cutlass_kernel_cudnngrouped_gemmgrouped_gemm_swiglugrouped_gemm_swiglu_quantBlockScaledContiguousGroupedGemmKernel_object_at__TiledMMA_ThrLayoutVMNK11110000_PermutationMNK____MMAAt_0)
        /*05cc*/ 	.short	0x0380
        /*05ce*/ 	.short	0x0404


	//----- nvinfo : EIATTR_SW_WAR
	.align		4
.L_66:
        /*05d0*/ 	.byte	0x04, 0x36
        /*05d2*/ 	.short	(.L_68 - .L_67)
.L_67:
        /*05d4*/ 	.word	0x00000008
.L_68:


//--------------------- .nv.compat                --------------------------
	.section	.nv.compat,"",@"SHT_CUDA_COMPAT_INFO"
	.align	4
        /*0000*/ 	.byte	0x02, 0x02, 0x02, 0x00, 0x02, 0x05, 0x05, 0x00, 0x02, 0x03, 0x01, 0x00, 0x02, 0x06, 0x01, 0x00


//--------------------- .nv.callgraph             --------------------------
	.section	.nv.callgraph,"",@"SHT_CUDA_CALLGRAPH"
	.align	4
	.sectionentsize	8
	.align		4
        /*0000*/ 	.word	0x00000000
	.align		4
        /*0004*/ 	.word	0xffffffff
	.align		4
        /*0008*/ 	.word	0x00000000
	.align		4
        /*000c*/ 	.word	0xfffffffe
	.align		4
        /*0010*/ 	.word	0x00000000
	.align		4
        /*0014*/ 	.word	0xfffffffd
	.align		4
        /*0018*/ 	.word	0x00000000
	.align		4
        /*001c*/ 	.word	0xfffffffc


//--------------------- .text.kernel_cutlass_kernel_cudnngrouped_gemmgrouped_gemm_swiglugrouped_gemm_swiglu_quantBlockScaledContiguousGroupedGemmKernel_object_at__TiledMMA_ThrLayoutVMNK11110000_PermutationMNK____MMAAt_0 --------------------------
	.section	.text.kernel_cutlass_kernel_cudnngrouped_gemmgrouped_gemm_swiglugrouped_gemm_swiglu_quantBlockScaledContiguousGroupedGemmKernel_object_at__TiledMMA_ThrLayoutVMNK11110000_PermutationMNK____MMAAt_0,"ax",@progbits
	.align	128
        .global         kernel_cutlass_kernel_cudnngrouped_gemmgrouped_gemm_swiglugrouped_gemm_swiglu_quantBlockScaledContiguousGroupedGemmKernel_object_at__TiledMMA_ThrLayoutVMNK11110000_PermutationMNK____MMAAt_0
        .type           kernel_cutlass_kernel_cudnngrouped_gemmgrouped_gemm_swiglugrouped_gemm_swiglu_quantBlockScaledContiguousGroupedGemmKernel_object_at__TiledMMA_ThrLayoutVMNK11110000_PermutationMNK____MMAAt_0,@function
        .size           kernel_cutlass_kernel_cudnngrouped_gemmgrouped_gemm_swiglugrouped_gemm_swiglu_quantBlockScaledContiguousGroupedGemmKernel_object_at__TiledMMA_ThrLayoutVMNK11110000_PermutationMNK____MMAAt_0,(.L_x_83 - kernel_cutlass_kernel_cudnngrouped_gemmgrouped_gemm_swiglugrouped_gemm_swiglu_quantBlockScaledContiguousGroupedGemmKernel_object_at__TiledMMA_ThrLayoutVMNK11110000_PermutationMNK____MMAAt_0)
        .other          kernel_cutlass_kernel_cudnngrouped_gemmgrouped_gemm_swiglugrouped_gemm_swiglu_quantBlockScaledContiguousGroupedGemmKernel_object_at__TiledMMA_ThrLayoutVMNK11110000_PermutationMNK____MMAAt_0,@"STO_CUDA_ENTRY STV_DEFAULT"
kernel_cutlass_kernel_cudnngrouped_gemmgrouped_gemm_swiglugrouped_gemm_swiglu_quantBlockScaledContiguousGroupedGemmKernel_object_at__TiledMMA_ThrLayoutVMNK11110000_PermutationMNK____MMAAt_0:
.text.kernel_cutlass_kernel_cudnngrouped_gemmgrouped_gemm_swiglugrouped_gemm_swiglu_quantBlockScaledContiguousGroupedGemmKernel_object_at__TiledMMA_ThrLayoutVMNK11110000_PermutationMNK____MMAAt_0:
[----:B------:R-:W1:Y:S01]  /*0000*/  LDC R1, c[0x0][0x37c] ;  /* 0x0000df00ff017b82 */ /* 0x000e620000000800 */
[----:B------:R-:W2:Y:S01]  /*0010*/  S2R R3, SR_TID.Y ;  /* 0x0000000000037919 */ /* 0x000ea20000002200 */
[----:B------:R-:W3:Y:S01]  /*0020*/  LDCU UR5, c[0x0][0x360] ;  /* 0x00006c00ff0577ac */ /* 0x000ee20008000800 */
[----:B------:R-:W2:Y:S01]  /*0030*/  S2R R0, SR_TID.Z ;  /* 0x0000000000007919 */ /* 0x000ea20000002300 */
[----:B------:R-:W2:Y:S01]  /*0040*/  LDCU UR4, c[0x0][0x364] ;  /* 0x00006c80ff0477ac */ /* 0x000ea20008000800 */
[----:B------:R-:W3:Y:S01]  /*0050*/  S2R R104, SR_TID.X ;  /* 0x0000000000687919 */ /* 0x000ee20000002100 */
[----:B--2---:R-:W-:Y:S01]  /*0060*/  IMAD R3, R0, UR4, R3 ;  /* 0x0000000400037c24 */ /* 0x004fe2000f8e0203 */
[----:B------:R-:W2:Y:S03]  /*0070*/  LDCU.U8 UR4, c[0x0][0x381] ;  /* 0x00007020ff0477ac */ /* 0x000ea60008000000 */
[----:B---3--:R-:W-:Y:S01]  /*0080*/  IMAD R124, R3, UR5, R104 ;  /* 0x00000005037c7c24 */ /* 0x008fe2000f8e0268 */
[----:B------:R-:W3:Y:S04]  /*0090*/  LDCU.U8 UR5, c[0x0][0x382] ;  /* 0x00007040ff0577ac */ /* 0x000ee80008000000 */
[----:B------:R-:W-:-:S06]  /*00a0*/  SHF.R.U32.HI R124, RZ, 0x5, R124 ;  /* 0x00000005ff7c7819 */ /* 0x000fcc000001167c */
[----:B------:R-:W4:Y:S01]  /*00b0*/  SHFL.IDX PT, R124, R124, RZ, 0x1f ;  /* 0x00001fff7c7c7589 */ /* 0x000f2200000e0000 */
[----:B--2---:R-:W-:Y:S02]  /*00c0*/  ULOP3.LUT UR4, UR4, 0x1, URZ, 0xc0, !UPT ;  /* 0x0000000104047892 */ /* 0x004fe4000f8ec0ff */
[----:B---3--:R-:W-:Y:S02]  /*00d0*/  ULOP3.LUT UR5, UR5, 0x1, URZ, 0xc0, !UPT ;  /* 0x0000000105057892 */ /* 0x008fe4000f8ec0ff */
[----:B------:R-:W-:Y:S02]  /*00e0*/  UISETP.NE.U32.AND UP5, UPT, UR4, 0x1, UPT ;  /* 0x000000010400788c */ /* 0x000fe4000bfa5070 */
[----:B------:R-:W-:Y:S01]  /*00f0*/  UISETP.NE.U32.AND UP6, UPT, UR5, 0x1, UPT ;  /* 0x000000010500788c */ /* 0x000fe2000bfc5070 */
[----:B----4-:R-:W-:-:S13]  /*0100*/  ISETP.NE.AND P0, PT, R124, 0x5, PT ;  /* 0x000000057c00780c */ /* 0x010fda0003f05270 */
[----:B-1----:R-:W-:Y:S05]  /*0110*/  @P0 BRA `(.L_x_0) ;  /* 0x0000000000540947 */ /* 0x002fea0003800000 */
[----:B------:R-:W1:Y:S02]  /*0120*/  LDCU.64 UR4, c[0x0][0x348] ;  /* 0x00006900ff0477ac */ /* 0x000e640008000a00 */
[----:B-1----:R-:W-:Y:S02]  /*0130*/  UIADD3 UR14, UP0, UPT, UR4, 0x40, URZ ;  /* 0x00000040040e7890 */ /* 0x002fe4000ff1e0ff */
[----:B------:R-:W-:Y:S02]  /*0140*/  UIADD3 UR12, UP4, UPT, UR4, 0xc0, URZ ;  /* 0x000000c0040c7890 */ /* 0x000fe4000ff9e0ff */
[----:B------:R-:W-:Y:S02]  /*0150*/  UIADD3 UR10, UP3, UPT, UR4, 0x140, URZ ;  /* 0x00000140040a7890 */ /* 0x000fe4000ff7e0ff */
[----:B------:R-:W-:Y:S02]  /*0160*/  UIADD3 UR8, UP2, UPT, UR4, 0x1c0, URZ ;  /* 0x000001c004087890 */ /* 0x000fe4000ff5e0ff */
[----:B------:R-:W-:-:S02]  /*0170*/  UIADD3 UR6, UP1, UPT, UR4, 0x240, URZ ;  /* 0x0000024004067890 */ /* 0x000fc4000ff3e0ff */
[----:B------:R-:W-:Y:S02]  /*0180*/  UIADD3.X UR15, UPT, UPT, URZ, UR5, URZ, UP0, !UPT ;  /* 0x00000005ff0f7290 */ /* 0x000fe400087fe4ff */
[----:B------:R-:W-:Y:S02]  /*0190*/  UIADD3 UR4, UP0, UPT, UR4, 0x2c0, URZ ;  /* 0x000002c004047890 */ /* 0x000fe4000ff1e0ff */
[----:B------:R-:W-:Y:S02]  /*01a0*/  UIADD3.X UR13, UPT, UPT, URZ, UR5, URZ, UP4, !UPT ;  /* 0x00000005ff0d7290 */ /* 0x000fe4000a7fe4ff */
[----:B------:R-:W-:Y:S02]  /*01b0*/  UIADD3.X UR11, UPT, UPT, URZ, UR5, URZ, UP3, !UPT ;  /* 0x00000005ff0b7290 */ /* 0x000fe40009ffe4ff */
[----:B------:R-:W-:Y:S01]  /*01c0*/  UIADD3.X UR9, UPT, UPT, URZ, UR5, URZ, UP2, !UPT ;  /* 0x00000005ff097290 */ /* 0x000fe200097fe4ff */
[----:B------:R1:W-:Y:S01]  /*01d0*/  UTMACCTL.PF [UR14] ;  /* 0x000000000e0079b9 */ /* 0x0003e20008040000 */
[----:B------:R-:W-:-:S03]  /*01e0*/  UIADD3.X UR7, UPT, UPT, URZ, UR5, URZ, UP1, !UPT ;  /* 0x00000005ff077290 */ /* 0x000fc60008ffe4ff */
[----:B------:R1:W-:Y:S01]  /*01f0*/  UTMACCTL.PF [UR12] ;  /* 0x000000000c0079b9 */ /* 0x0003e20008040000 */
[----:B------:R-:W-:Y:S01]  /*0200*/  UIADD3.X UR5, UPT, UPT, URZ, UR5, URZ, UP0, !UPT ;  /* 0x00000005ff057290 */ /* 0x000fe200087fe4ff */
[----:B------:R1:W-:Y:S02]  /*0210*/  UTMACCTL.PF [UR10] ;  /* 0x000000000a0079b9 */ /* 0x0003e40008040000 */
[----:B------:R1:W-:Y:S02]  /*0220*/  UTMACCTL.PF [UR8] ;  /* 0x00000000080079b9 */ /* 0x0003e40008040000 */
[----:B------:R1:W-:Y:S04]  /*0230*/  UTMACCTL.PF [UR6] ;  /* 0x00000000060079b9 */ /* 0x0003e80008040000 */
[----:B------:R1:W-:Y:S01]  /*0240*/  UTMACCTL.PF [UR4] ;  /* 0x00000000040079b9 */ /* 0x0003e20008040000 */
[----:B------:R-:W-:Y:S01]  /*0250*/  UPLOP3.LUT UP4, UPT, UPT, UPT, UPT, 0x40, 0x4 ;  /* 0x000000000004789c */ /* 0x000fe20003f8e870 */
[----:B-1----:R-:W-:Y:S10]  /*0260*/  BRA `(.L_x_1) ;  /* 0x0000000000647947 */ /* 0x002ff40003800000 */
.L_x_0:
[----:B------:R-:W-:Y:S01]  /*0270*/  ISETP.NE.AND P0, PT, R124, RZ, PT ;  /* 0x000000ff7c00720c */ /* 0x000fe20003f05270 */
[----:B------:R-:W-:-:S12]  /*0280*/  UPLOP3.LUT UP4, UPT, UPT, UPT, UPT, 0x40, 0x4 ;  /* 0x000000000004789c */ /* 0x000fd80003f8e870 */
[----:B------:R-:W-:Y:S05]  /*0290*/  @P0 BRA `(.L_x_1) ;  /* 0x0000000000580947 */ /* 0x000fea0003800000 */
[----:B------:R-:W1:Y:S01]  /*02a0*/  S2UR UR5, SR_CgaCtaId ;  /* 0x00000000000579c3 */ /* 0x000e620000008800 */
[----:B------:R-:W-:Y:S01]  /*02b0*/  UMOV UR6, 0x400 ;  /* 0x0000040000067882 */ /* 0x000fe20000000000 */
[----:B------:R-:W-:Y:S01]  /*02c0*/  UMOV UR4, 0x1 ;  /* 0x0000000100047882 */ /* 0x000fe20000000000 */
[----:B------:R-:W-:Y:S02]  /*02d0*/  UPLOP3.LUT UP4, UPT, UPT, UPT, UPT, 0x80, 0x8 ;  /* 0x000000000008789c */ /* 0x000fe40003f8f070 */
[----:B-1----:R-:W-:Y:S02]  /*02e0*/  ULEA UR5, UR5, UR6, 0x18 ;  /* 0x0000000605057291 */ /* 0x002fe4000f8ec0ff */
[----:B------:R-:W-:-:S04]  /*02f0*/  UIADD3 UR6, UPT, UPT, -UR4, 0x100000, URZ ;  /* 0x0010000004067890 */ /* 0x000fc8000fffe1ff */
[----:B------:R-:W-:Y:S02]  /*0300*/  USHF.L.U32 UR7, UR6, 0xb, URZ ;  /* 0x0000000b06077899 */ /* 0x000fe400080006ff */
[----:B------:R-:W-:Y:S01]  /*0310*/  USHF.L.U32 UR6, UR6, 0x1, URZ ;  /* 0x0000000106067899 */ /* 0x000fe200080006ff */
[----:B------:R-:W1:Y:S11]  /*0320*/  FENCE.VIEW.ASYNC.S ;  /* 0x00000000000073c6 */ /* 0x000e760000000000 */
[----:B-1----:R1:W2:Y:S01]  /*0330*/  SYNCS.EXCH.64 URZ, [UR5], UR6 ;  /* 0x0000000605ff75b2 */ /* 0x0022a20008000100 */
[----:B------:R1:W3:Y:S01]  /*0340*/  SYNCS.EXCH.64 URZ, [UR5+0x8], UR6 ;  /* 0x0000080605ff75b2 */ /* 0x0002e20008000100 */
[----:B------:R1:W4:Y:S01]  /*0350*/  SYNCS.EXCH.64 URZ, [UR5+0x10], UR6 ;  /* 0x0000100605ff75b2 */ /* 0x0003220008000100 */
[----:B------:R1:W1:Y:S01]  /*0360*/  SYNCS.EXCH.64 URZ, [UR5+0x18], UR6 ;  /* 0x0000180605ff75b2 */ /* 0x0002620008000100 */
        /* <DEDUP_REMOVED lines=8> */
[----:B------:R-:W-:Y:S01]  /*03f0*/  NOP ;  /* 0x0000000000007918 */ /* 0x000fe20000000000 */
.L_x_1:
[----:B------:R-:W-:Y:S01]  /*0400*/  NOP ;  /* 0x0000000000007918 */ /* 0x000fe20000000000 */
[----:B-1234-:R-:W-:Y:S06]  /*0410*/  BAR.SYNC.DEFER_BLOCKING 0x0 ;  /* 0x0000000000007b1d */ /* 0x01efec0000010000 */
[----:B------:R-:W-:Y:S05]  /*0420*/  BRA.U !UP4, `(.L_x_2) ;  /* 0x000000010c447547 */ /* 0x000fea000b800000 */
[----:B------:R-:W1:Y:S01]  /*0430*/  S2UR UR6, SR_CgaCtaId ;  /* 0x00000000000679c3 */ /* 0x000e620000008800 */
[----:B------:R-:W-:Y:S01]  /*0440*/  UMOV UR7, 0x400 ;  /* 0x0000040000077882 */ /* 0x000fe20000000000 */
[----:B------:R-:W-:Y:S01]  /*0450*/  UMOV UR5, 0x1 ;  /* 0x0000000100057882 */ /* 0x000fe20000000000 */
[----:B------:R-:W-:Y:S01]  /*0460*/  UMOV UR4, 0x4 ;  /* 0x0000000400047882 */ /* 0x000fe20000000000 */
[----:B------:R-:W-:-:S04]  /*0470*/  UIADD3 UR8, UPT, UPT, -UR5, 0x100000, URZ ;  /* 0x0010000005087890 */ /* 0x000fc8000fffe1ff */
[----:B------:R-:W-:Y:S02]  /*0480*/  USHF.L.U32 UR9, UR8, 0xb, URZ ;  /* 0x0000000b08097899 */ /* 0x000fe400080006ff */
[----:B------:R-:W-:Y:S02]  /*0490*/  USHF.L.U32 UR8, UR8, 0x1, URZ ;  /* 0x0000000108087899 */ /* 0x000fe400080006ff */
[----:B------:R-:W-:-:S04]  /*04a0*/  UIADD3 UR4, UPT, UPT, -UR4, 0x100000, URZ ;  /* 0x0010000004047890 */ /* 0x000fc8000fffe1ff */
[----:B------:R-:W-:Y:S02]  /*04b0*/  USHF.L.U32 UR5, UR4, 0xb, URZ ;  /* 0x0000000b04057899 */ /* 0x000fe400080006ff */
[----:B------:R-:W-:Y:S02]  /*04c0*/  USHF.L.U32 UR4, UR4, 0x1, URZ ;  /* 0x0000000104047899 */ /* 0x000fe400080006ff */
[----:B-1----:R-:W-:Y:S01]  /*04d0*/  ULEA UR6, UR6, UR7, 0x18 ;  /* 0x0000000706067291 */ /* 0x002fe2000f8ec0ff */
[----:B------:R-:W1:Y:S11]  /*04e0*/  FENCE.VIEW.ASYNC.S ;  /* 0x00000000000073c6 */ /* 0x000e760000000000 */
[----:B-1----:R1:W2:Y:S01]  /*04f0*/  SYNCS.EXCH.64 URZ, [UR6+0x60], UR8 ;  /* 0x0000600806ff75b2 */ /* 0x0022a20008000100 */
[----:B------:R1:W3:Y:S01]  /*0500*/  SYNCS.EXCH.64 URZ, [UR6+0x68], UR8 ;  /* 0x0000680806ff75b2 */ /* 0x0002e20008000100 */
[----:B------:R1:W4:Y:S01]  /*0510*/  SYNCS.EXCH.64 URZ, [UR6+0x70], UR4 ;  /* 0x0000700406ff75b2 */ /* 0x0003220008000100 */
[----:B------:R1:W1:Y:S01]  /*0520*/  SYNCS.EXCH.64 URZ, [UR6+0x78], UR4 ;  /* 0x0000780406ff75b2 */ /* 0x0002620008000100 */
[----:B------:R-:W-:Y:S01]  /*0530*/  NOP ;  /* 0x0000000000007918 */ /* 0x000fe20000000000 */
.L_x_2:
        /* <DEDUP_REMOVED lines=20> */
.L_x_3:
[----:B------:R-:W-:Y:S01]  /*0680*/  NOP ;  /* 0x0000000000007918 */ /* 0x000fe20000000000 */
[----:B-1234-:R-:W-:Y:S08]  /*0690*/  BAR.SYNC.DEFER_BLOCKING 0x0 ;  /* 0x0000000000007b1d */ /* 0x01eff00000010000 */
[----:B------:R-:W-:Y:S01]  /*06a0*/  BAR.SYNC.DEFER_BLOCKING 0x1, 0xe0 ;  /* 0x0043800000007b1d */ /* 0x000fe20000010000 */
[----:B------:R-:W-:-:S05]  /*06b0*/  ISETP.NE.AND P0, PT, R124, 0x6, PT ;  /* 0x000000067c00780c */ /* 0x000fca0003f05270 */
[----:B------:R-:W1:Y:S08]  /*06c0*/  LDCU.64 UR14, c[0x0][0x358] ;  /* 0x00006b00ff0e77ac */ /* 0x000e700008000a00 */
[----:B------:R-:W-:Y:S05]  /*06d0*/  @P0 BRA `(.L_x_4) ;  /* 0x0000000800880947 */ /* 0x000fea0003800000 */
[----:B------:R-:W-:Y:S01]  /*06e0*/  LOP3.LUT R0, R104, 0x1f, RZ, 0xc0, !PT ;  /* 0x0000001f68007812 */ /* 0x000fe200078ec0ff */
[----:B------:R-:W-:Y:S01]  /*06f0*/  IMAD.MOV.U32 R18, RZ, RZ, 0x7fffffff ;  /* 0x7fffffffff127424 */ /* 0x000fe200078e00ff */
[----:B------:R-:W2:Y:S01]  /*0700*/  S2UR UR9, SR_CTAID.Z ;  /* 0x00000000000979c3 */ /* 0x000ea20000002700 */
[----:B------:R-:W2:Y:S01]  /*0710*/  LDCU.64 UR6, c[0x0][0x760] ;  /* 0x0000ec00ff0677ac */ /* 0x000ea20008000a00 */
[C---:B------:R-:W-:Y:S01]  /*0720*/  ISETP.GT.U32.AND P0, PT, R0.reuse, 0x7, PT ;  /* 0x000000070000780c */ /* 0x040fe20003f04070 */
[----:B------:R-:W3:Y:S01]  /*0730*/  LDCU.U8 UR8, c[0x0][0x768] ;  /* 0x0000ed00ff0877ac */ /* 0x000ee20008000000 */
[----:B------:R-:W4:Y:S01]  /*0740*/  LDCU.U8 UR10, c[0x0][0x769] ;  /* 0x0000ed20ff0a77ac */ /* 0x000f220008000000 */
[----:B------:R-:W5:Y:S10]  /*0750*/  LDCU.U8 UR13, c[0x0][0x781] ;  /* 0x0000f020ff0d77ac */ /* 0x000f740008000000 */
[----:B------:R-:W1:Y:S01]  /*0760*/  @!P0 LDC.64 R2, c[0x0][0x748] ;  /* 0x0001d200ff028b82 */ /* 0x000e620000000a00 */
[----:B------:R-:W1:Y:S02]  /*0770*/  LDCU UR20, c[0x0][0x770] ;  /* 0x0000ee00ff1477ac */ /* 0x000e640008000800 */
[----:B-1----:R-:W-:-:S05]  /*0780*/  @!P0 IMAD.WIDE.U32 R2, R0, 0x4, R2 ;  /* 0x0000000400028825 */ /* 0x002fca00078e0002 */
[----:B------:R-:W5:Y:S01]  /*0790*/  @!P0 LDG.E R18, desc[UR14][R2.64] ;  /* 0x0000000e02128981 */ /* 0x000f62000c1e1900 */
[----:B--2---:R-:W-:Y:S01]  /*07a0*/  UIMAD.WIDE.U32 UR4, UR9, UR7, URZ ;  /* 0x00000007090472a5 */ /* 0x004fe2000f8e00ff */
[----:B------:R-:W-:Y:S01]  /*07b0*/  HFMA2 R0, -RZ, RZ, 0, 5.9604644775390625e-08 ;  /* 0x00000001ff007431 */ /* 0x000fe200000001ff */
[----:B------:R-:W-:Y:S01]  /*07c0*/  UISETP.GT.U32.AND UP0, UPT, UR9, 0x3ff, UPT ;  /* 0x000003ff0900788c */ /* 0x000fe2000bf04070 */
[----:B------:R-:W-:-:S04]  /*07d0*/  IMAD.MOV.U32 R10, RZ, RZ, RZ ;  /* 0x000000ffff0a7224 */ /* 0x000fc800078e00ff */
[----:B------:R-:W-:Y:S02]  /*07e0*/  UMOV UR11, UR5 ;  /* 0x00000005000b7c82 */ /* 0x000fe40008000000 */
[----:B------:R-:W-:Y:S02]  /*07f0*/  UIADD3 UR7, UPT, UPT, -UR11, UR9, URZ ;  /* 0x000000090b077290 */ /* 0x000fe4000fffe1ff */
[----:B------:R-:W1:Y:S02]  /*0800*/  LDCU.64 UR4, c[0x0][0x778] ;  /* 0x0000ef00ff0477ac */ /* 0x000e640008000a00 */
[----:B---3--:R-:W-:-:S04]  /*0810*/  USHF.R.U32.HI UR7, URZ, UR8, UR7 ;  /* 0x00000008ff077299 */ /* 0x008fc80008011607 */
[----:B------:R-:W-:-:S04]  /*0820*/  UIADD3 UR11, UPT, UPT, UR11, UR7, URZ ;  /* 0x000000070b0b7290 */ /* 0x000fc8000fffe0ff */
[----:B----4-:R-:W-:-:S03]  /*0830*/  USHF.R.U32.HI UR11, URZ, UR10, UR11 ;  /* 0x0000000aff0b7299 */ /* 0x010fc6000801160b */
[----:B------:R-:W2:Y:S01]  /*0840*/  LDCU.U8 UR7, c[0x0][0x780] ;  /* 0x0000f000ff0777ac */ /* 0x000ea20008000000 */
[----:B------:R-:W-:-:S04]  /*0850*/  UIADD3 UR11, UPT, UPT, -UR11, URZ, URZ ;  /* 0x000000ff0b0b7290 */ /* 0x000fc8000fffe1ff */
[----:B------:R-:W-:-:S04]  /*0860*/  UIMAD UR6, UR11, UR6, UR9 ;  /* 0x000000060b0672a4 */ /* 0x000fc8000f8e0209 */
[----:B-1----:R-:W-:-:S07]  /*0870*/  UIMAD.WIDE.U32 UR16, UR6, UR5, URZ ;  /* 0x00000005061072a5 */ /* 0x002fce000f8e00ff */
[----:B------:R-:W-:Y:S02]  /*0880*/  UMOV UR5, UR17 ;  /* 0x0000001100057c82 */ /* 0x000fe40008000000 */
[----:B------:R-:W-:Y:S02]  /*0890*/  UIADD3 UR18, UPT, UPT, UR6, -UR5, URZ ;  /* 0x8000000506127290 */ /* 0x000fe4000fffe0ff */
[----:B------:R-:W1:Y:S02]  /*08a0*/  LDCU.U8 UR17, c[0x0][0x774] ;  /* 0x0000ee80ff1177ac */ /* 0x000e640008000000 */
[----:B--2---:R-:W-:Y:S01]  /*08b0*/  USHF.R.U32.HI UR18, URZ, UR7, UR18 ;  /* 0x00000007ff127299 */ /* 0x004fe20008011612 */
[----:B------:R-:W2:Y:S03]  /*08c0*/  LDCU.U8 UR16, c[0x0][0x775] ;  /* 0x0000eea0ff1077ac */ /* 0x000ea60008000000 */
[----:B------:R-:W-:Y:S01]  /*08d0*/  UIADD3 UR18, UPT, UPT, UR5, UR18, URZ ;  /* 0x0000001205127290 */ /* 0x000fe2000fffe0ff */
[----:B------:R-:W3:Y:S03]  /*08e0*/  LDCU UR5, c[0x0][0x76c] ;  /* 0x0000ed80ff0577ac */ /* 0x000ee60008000800 */
[----:B-----5:R-:W-:-:S04]  /*08f0*/  USHF.R.U32.HI UR18, URZ, UR13, UR18 ;  /* 0x0000000dff127299 */ /* 0x020fc80008011612 */
[----:B------:R-:W-:Y:S02]  /*0900*/  UIMAD.WIDE.U32 UR20, UR18, UR20, URZ ;  /* 0x00000014121472a5 */ /* 0x000fe4000f8e00ff */
[----:B------:R-:W-:-:S04]  /*0910*/  UIADD3 UR12, UPT, UPT, -UR18, URZ, URZ ;  /* 0x000000ff120c7290 */ /* 0x000fc8000fffe1ff */
[----:B------:R-:W-:Y:S01]  /*0920*/  UIMAD UR4, UR12, UR4, UR6 ;  /* 0x000000040c0472a4 */ /* 0x000fe2000f8e0206 */
[----:B------:R-:W-:Y:S02]  /*0930*/  UMOV UR19, UR21 ;  /* 0x0000001500137c82 */ /* 0x000fe40008000000 */
[----:B------:R-:W-:-:S03]  /*0940*/  UIADD3 UR11, UPT, UPT, UR18, -UR19, URZ ;  /* 0x80000013120b7290 */ /* 0x000fc6000fffe0ff */
[----:B------:R-:W-:Y:S01]  /*0950*/  MOV R5, UR4 ;  /* 0x0000000400057c02 */ /* 0x000fe20008000f00 */
[----:B-1----:R-:W-:-:S04]  /*0960*/  USHF.R.U32.HI UR11, URZ, UR17, UR11 ;  /* 0x00000011ff0b7299 */ /* 0x002fc8000801160b */
[----:B------:R-:W-:-:S04]  /*0970*/  UIADD3 UR11, UPT, UPT, UR19, UR11, URZ ;  /* 0x0000000b130b7290 */ /* 0x000fc8000fffe0ff */
[----:B--2---:R-:W-:-:S04]  /*0980*/  USHF.R.U32.HI UR11, URZ, UR16, UR11 ;  /* 0x00000010ff0b7299 */ /* 0x004fc8000801160b */
[----:B------:R-:W-:-:S04]  /*0990*/  UIADD3 UR11, UPT, UPT, -UR11, URZ, URZ ;  /* 0x000000ff0b0b7290 */ /* 0x000fc8000fffe1ff */
[----:B---3--:R-:W-:-:S06]  /*09a0*/  UIMAD UR5, UR11, UR5, UR18 ;  /* 0x000000050b0572a4 */ /* 0x008fcc000f8e0212 */
[----:B------:R-:W-:Y:S01]  /*09b0*/  IMAD.U32 R4, RZ, RZ, UR5 ;  /* 0x00000005ff047e24 */ /* 0x000fe2000f8e00ff */
[----:B------:R1:W2:Y:S01]  /*09c0*/  SHFL.IDX PT, R2, R18, 0x7, 0x1f ;  /* 0x00e01f0012027f89 */ /* 0x0002a200000e0000 */
[----:B------:R-:W-:Y:S05]  /*09d0*/  BRA.U UP0, `(.L_x_5) ;  /* 0x0000000500547547 */ /* 0x000fea000b800000 */
[----:B--2---:R-:W-:Y:S01]  /*09e0*/  SHF.R.S32.HI R17, RZ, 0x1f, R2 ;  /* 0x0000001fff117819 */ /* 0x004fe20000011402 */
[----:B------:R-:W2:Y:S01]  /*09f0*/  LDC R0, c[0x0][0x374] ;  /* 0x0000dd00ff007b82 */ /* 0x000ea20000000800 */
[----:B------:R-:W-:Y:S01]  /*0a00*/  IMAD.U32 R19, RZ, RZ, UR9 ;  /* 0x00000009ff137e24 */ /* 0x000fe2000f8e00ff */
[----:B------:R-:W-:Y:S01]  /*0a10*/  MOV R10, RZ ;  /* 0x000000ff000a7202 */ /* 0x000fe20000000f00 */
[----:B------:R-:W-:Y:S01]  /*0a20*/  IMAD.MOV.U32 R6, RZ, RZ, -0x1 ;  /* 0xffffffffff067424 */ /* 0x000fe200078e00ff */
[----:B------:R-:W-:Y:S02]  /*0a30*/  LEA.HI R17, R17, R2, RZ, 0x7 ;  /* 0x0000000211117211 */ /* 0x000fe400078f38ff */
[----:B------:R-:W-:Y:S02]  /*0a40*/  MOV R15, RZ ;  /* 0x000000ff000f7202 */ /* 0x000fe40000000f00 */
[----:B------:R-:W2:Y:S01]  /*0a50*/  LDC R7, c[0x0][0x370] ;  /* 0x0000dc00ff077b82 */ /* 0x000ea20000000800 */
[----:B------:R-:W-:-:S04]  /*0a60*/  LOP3.LUT R3, R17, 0xffffff80, RZ, 0xc0, !PT ;  /* 0xffffff8011037812 */ /* 0x000fc800078ec0ff */
[----:B------:R-:W-:-:S03]  /*0a70*/  ISETP.NE.AND P0, PT, R2, R3, PT ;  /* 0x000000030200720c */ /* 0x000fc60003f05270 */
[----:B------:R-:W3:Y:S01]  /*0a80*/  LDC R16, c[0x0][0x378] ;  /* 0x0000de00ff107b82 */ /* 0x000ee20000000800 */
[----:B------:R-:W-:-:S07]  /*0a90*/  ISETP.LT.AND P0, PT, R2, RZ, P0 ;  /* 0x000000ff0200720c */ /* 0x000fce0000701270 */
[----:B------:R-:W4:Y:S08]  /*0aa0*/  LDC R12, c[0x0][0x770] ;  /* 0x0001dc00ff0c7b82 */ /* 0x000f300000000800 */
[----:B------:R-:W1:Y:S01]  /*0ab0*/  LDC R11, c[0x0][0x76c] ;  /* 0x0001db00ff0b7b82 */ /* 0x000e620000000800 */
[----:B--2---:R-:W-:Y:S01]  /*0ac0*/  IMAD R7, R0, R7, RZ ;  /* 0x0000000700077224 */ /* 0x004fe200078e02ff */
[----:B------:R-:W-:-:S02]  /*0ad0*/  SHF.R.S32.HI R0, RZ, 0x7, R17 ;  /* 0x00000007ff007819 */ /* 0x000fc40000011411 */
[----:B------:R-:W-:-:S03]  /*0ae0*/  LEA.HI.SX32 R17, R17, 0xffffffff, 0x19 ;  /* 0xffffffff11117811 */ /* 0x000fc600078fcaff */
[----:B------:R-:W-:Y:S01]  /*0af0*/  @!P0 IMAD.MOV R17, RZ, RZ, R0 ;  /* 0x000000ffff118224 */ /* 0x000fe200078e0200 */
[----:B------:R-:W2:Y:S01]  /*0b00*/  LDC.64 R8, c[0x0][0x760] ;  /* 0x0001d800ff087b82 */ /* 0x000ea20000000a00 */
[----:B---3--:R-:W-:Y:S02]  /*0b10*/  IMAD R16, R7, R16, RZ ;  /* 0x0000001007107224 */ /* 0x008fe400078e02ff */
[----:B------:R-:W-:-:S05]  /*0b20*/  IMAD.MOV.U32 R0, RZ, RZ, 0x1 ;  /* 0x00000001ff007424 */ /* 0x000fca00078e00ff */
[----:B------:R-:W3:Y:S02]  /*0b30*/  LDC.64 R2, c[0x0][0x778] ;  /* 0x0001de00ff027b82 */ /* 0x000ee40000000a00 */
.L_x_10:
[----:B------:R-:W-:-:S13]  /*0b40*/  ISETP.GE.AND P0, PT, R4, R17, PT ;  /* 0x000000110400720c */ /* 0x000fda0003f06270 */
[----:B------:R-:W-:Y:S05]  /*0b50*/  @P0 BRA `(.L_x_6) ;  /* 0x0000000000940947 */ /* 0x000fea0003800000 */
[----:B------:R-:W-:-:S04]  /*0b60*/  SHF.L.U32 R7, R4, 0x7, RZ ;  /* 0x0000000704077819 */ /* 0x000fc800000006ff */
[----:B------:R-:W-:-:S13]  /*0b70*/  ISETP.GE.AND P0, PT, R7, R15, PT ;  /* 0x0000000f0700720c */ /* 0x000fda0003f06270 */
[----:B------:R-:W-:Y:S05]  /*0b80*/  @!P0 BRA `(.L_x_7) ;  /* 0x0000000000388947 */ /* 0x000fea0003800000 */
[----:B------:R-:W-:Y:S01]  /*0b90*/  VIADD R13, R6, 0x1 ;  /* 0x00000001060d7836 */ /* 0x000fe20000000000 */
[----:B------:R-:W-:-:S04]  /*0ba0*/  MOV R6, 0xffffffff ;  /* 0xffffffff00067802 */ /* 0x000fc80000000f00 */
[----:B------:R-:W-:-:S13]  /*0bb0*/  ISETP.GT.U32.AND P0, PT, R13, 0x1f, PT ;  /* 0x0000001f0d00780c */ /* 0x000fda0003f04070 */
[----:B------:R-:W-:Y:S05]  /*0bc0*/  @P0 BRA `(.L_x_8) ;  /* 0x0000000000240947 */ /* 0x000fea0003800000 */
[----:B------:R-:W-:Y:S01]  /*0bd0*/  ISETP.GT.AND P0, PT, R18, R7, PT ;  /* 0x000000071200720c */ /* 0x000fe20003f04270 */
[----:B------:R-:W-:-:S05]  /*0be0*/  IMAD.MOV.U32 R6, RZ, RZ, -0x1 ;  /* 0xffffffffff067424 */ /* 0x000fca00078e00ff */
[----:B------:R-:W-:-:S07]  /*0bf0*/  SHF.L.U32 R6, R6, R13, RZ ;  /* 0x0000000d06067219 */ /* 0x000fce00000006ff */
[----:B------:R-:W-:-:S04]  /*0c00*/  VOTE.ANY R7, PT, P0 ;  /* 0x0000000000077806 */ /* 0x000fc800000e0100 */
[----:B------:R-:W-:-:S05]  /*0c10*/  LOP3.LUT P0, R7, R7, RZ, R6, 0xa0, !PT ;  /* 0x000000ff07077212 */ /* 0x000fca000780a006 */
[----:B------:R-:W-:-:S05]  /*0c20*/  VIADD R6, R7, 0xffffffff ;  /* 0xffffffff07067836 */ /* 0x000fca0000000000 */
[----:B------:R-:W-:-:S04]  /*0c30*/  LOP3.LUT R7, R7, R6, RZ, 0xc, !PT ;  /* 0x0000000607077212 */ /* 0x000fc800078e0cff */
[----:B------:R-:W5:Y:S02]  /*0c40*/  POPC R6, R7 ;  /* 0x0000000700067309 */ /* 0x000f640000000000 */
[----:B-----5:R-:W-:-:S07]  /*0c50*/  SEL R6, R6, 0xffffffff, P0 ;  /* 0xffffffff06067807 */ /* 0x020fce0000000000 */
.L_x_8:
[----:B------:R4:W3:Y:S02]  /*0c60*/  SHFL.IDX PT, R15, R18, R6, 0x1f ;  /* 0x00001f06120f7589 */ /* 0x0008e400000e0000 */
.L_x_7:
[----:B------:R-:W5:Y:S01]  /*0c70*/  S2R R13, SR_CgaCtaId ;  /* 0x00000000000d7919 */ /* 0x000f620000008800 */
[----:B------:R-:W-:Y:S01]  /*0c80*/  MOV R14, 0x400 ;  /* 0x00000400000e7802 */ /* 0x000fe20000000f00 */
[----:B------:R-:W-:-:S03]  /*0c90*/  IMAD.U32 R21, R0, -0x80000000, RZ ;  /* 0x8000000000157824 */ /* 0x000fc600078e00ff */
[----:B-----5:R-:W-:-:S05]  /*0ca0*/  LEA R13, R13, R14, 0x18 ;  /* 0x0000000e0d0d7211 */ /* 0x020fca00078ec0ff */
[----:B------:R-:W-:-:S04]  /*0cb0*/  IMAD R14, R10, 0x8, R13 ;  /* 0x000000080a0e7824 */ /* 0x000fc800078e020d */
[----:B------:R-:W5:Y:S02]  /*0cc0*/  SYNCS.PHASECHK.TRANS64.TRYWAIT P0, [R14+URZ+0x90], R21 ;  /* 0x000090150e0075a7 */ /* 0x000f6400080011ff */
[----:B-----5:R-:W-:Y:S05]  /*0cd0*/  @!P0 BRA `(.L_x_9) ;  /* 0x0000003800888947 */ /* 0x020fea0003800000 */
.L_x_57:
[----:B------:R-:W-:Y:S01]  /*0ce0*/  ELECT P0, URZ, PT ;  /* 0x0000000000ff782f */ /* 0x000fe20003800000 */
[----:B------:R-:W-:-:S12]  /*0cf0*/  IMAD.MOV.U32 R7, RZ, RZ, 0x1 ;  /* 0x00000001ff077424 */ /* 0x000fd800078e00ff */
[C---:B------:R-:W-:Y:S02]  /*0d00*/  @P0 IMAD R13, R10.reuse, 0x10, R13 ;  /* 0x000000100a0d0824 */ /* 0x040fe400078e020d */
[----:B------:R-:W-:-:S03]  /*0d10*/  VIADD R10, R10, 0x1 ;  /* 0x000000010a0a7836 */ /* 0x000fc60000000000 */
[----:B------:R4:W-:Y:S02]  /*0d20*/  @P0 STS.128 [R13+0x37c10], R4 ;  /* 0x037c10040d000388 */ /* 0x0009e40000000c00 */
[----:B------:R-:W-:Y:S01]  /*0d30*/  ISETP.NE.AND P0, PT, R10, 0x2, PT ;  /* 0x000000020a00780c */ /* 0x000fe20003f05270 */
[----:B------:R5:W-:Y:S06]  /*0d40*/  MEMBAR.ALL.CTA ;  /* 0x0000000000007992 */ /* 0x000bec0000008000 */
[----:B-----5:R-:W5:Y:S01]  /*0d50*/  FENCE.VIEW.ASYNC.S ;  /* 0x00000000000073c6 */ /* 0x020f620000000000 */
[----:B----4-:R-:W-:-:S02]  /*0d60*/  SEL R21, RZ, 0x1, P0 ;  /* 0x00000001ff157807 */ /* 0x010fc40000000000 */
[----:B------:R-:W-:Y:S02]  /*0d70*/  SEL R10, R10, RZ, P0 ;  /* 0x000000ff0a0a7207 */ /* 0x000fe40000000000 */
[----:B------:R-:W-:Y:S01]  /*0d80*/  LOP3.LUT R0, R0, R21, RZ, 0x3c, !PT ;  /* 0x0000001500007212 */ /* 0x000fe200078e3cff */
[----:B-----5:R-:W-:Y:S06]  /*0d90*/  BAR.SYNC.DEFER_BLOCKING 0x4, 0x20 ;  /* 0x0100800000007b1d */ /* 0x020fec0000010000 */
[----:B------:R4:W-:Y:S02]  /*0da0*/  SYNCS.ARRIVE.TRANS64.ART0 RZ, [R14+URZ+0x80], R7 ;  /* 0x000080070eff79a7 */ /* 0x0009e400085000ff */
.L_x_6:
[----:B------:R-:W-:-:S04]  /*0db0*/  IMAD.IADD R19, R16, 0x1, R19 ;  /* 0x0000000110137824 */ /* 0x000fc800078e0213 */
[C---:B--2---:R-:W-:Y:S01]  /*0dc0*/  IMAD.HI.U32 R5, R19.reuse, R9, RZ ;  /* 0x0000000913057227 */ /* 0x044fe200078e00ff */
[----:B------:R-:W-:-:S03]  /*0dd0*/  ISETP.GE.AND P0, PT, R19, 0x400, PT ;  /* 0x000004001300780c */ /* 0x000fc60003f06270 */
[----:B------:R-:W-:-:S05]  /*0de0*/  IMAD.IADD R4, R19, 0x1, -R5 ;  /* 0x0000000113047824 */ /* 0x000fca00078e0a05 */
[----:B------:R-:W-:-:S04]  /*0df0*/  SHF.R.U32.HI R4, RZ, UR8, R4 ;  /* 0x00000008ff047c19 */ /* 0x000fc80008011604 */
[----:B------:R-:W-:-:S04]  /*0e00*/  IADD3 R4, PT, PT, R5, R4, RZ ;  /* 0x0000000405047210 */ /* 0x000fc80007ffe0ff */
[----:B----4-:R-:W-:-:S05]  /*0e10*/  SHF.R.U32.HI R14, RZ, UR10, R4 ;  /* 0x0000000aff0e7c19 */ /* 0x010fca0008011604 */
[----:B------:R-:W-:-:S04]  /*0e20*/  IMAD.MOV R14, RZ, RZ, -R14 ;  /* 0x000000ffff0e7224 */ /* 0x000fc800078e0a0e */
[----:B------:R-:W-:-:S04]  /*0e30*/  IMAD R14, R8, R14, R19 ;  /* 0x0000000e080e7224 */ /* 0x000fc800078e0213 */
[----:B---3--:R-:W-:-:S05]  /*0e40*/  IMAD.HI.U32 R5, R14, R3, RZ ;  /* 0x000000030e057227 */ /* 0x008fca00078e00ff */
[----:B------:R-:W-:-:S04]  /*0e50*/  IADD3 R4, PT, PT, R14, -R5, RZ ;  /* 0x800000050e047210 */ /* 0x000fc80007ffe0ff */
[----:B------:R-:W-:-:S05]  /*0e60*/  SHF.R.U32.HI R4, RZ, UR7, R4 ;  /* 0x00000007ff047c19 */ /* 0x000fca0008011604 */
[----:B------:R-:W-:-:S05]  /*0e70*/  IMAD.IADD R4, R5, 0x1, R4 ;  /* 0x0000000105047824 */ /* 0x000fca00078e0204 */
[----:B------:R-:W-:-:S05]  /*0e80*/  SHF.R.U32.HI R7, RZ, UR13, R4 ;  /* 0x0000000dff077c19 */ /* 0x000fca0008011604 */
[----:B------:R-:W-:-:S05]  /*0e90*/  IMAD.HI.U32 R5, R7, R12, RZ ;  /* 0x0000000c07057227 */ /* 0x000fca00078e00ff */
[----:B------:R-:W-:-:S04]  /*0ea0*/  IADD3 R4, PT, PT, R7, -R5, RZ ;  /* 0x8000000507047210 */ /* 0x000fc80007ffe0ff */
[----:B------:R-:W-:-:S05]  /*0eb0*/  SHF.R.U32.HI R4, RZ, UR17, R4 ;  /* 0x00000011ff047c19 */ /* 0x000fca0008011604 */
[----:B------:R-:W-:Y:S01]  /*0ec0*/  IMAD.IADD R4, R5, 0x1, R4 ;  /* 0x0000000105047824 */ /* 0x000fe200078e0204 */
[----:B------:R-:W-:-:S04]  /*0ed0*/  IADD3 R5, PT, PT, -R7, RZ, RZ ;  /* 0x000000ff07057210 */ /* 0x000fc80007ffe1ff */
[----:B------:R-:W-:Y:S01]  /*0ee0*/  SHF.R.U32.HI R4, RZ, UR16, R4 ;  /* 0x00000010ff047c19 */ /* 0x000fe20008011604 */
[----:B------:R-:W-:-:S03]  /*0ef0*/  IMAD R5, R2, R5, R14 ;  /* 0x0000000502057224 */ /* 0x000fc600078e020e */
[----:B------:R-:W-:-:S05]  /*0f00*/  IADD3 R4, PT, PT, -R4, RZ, RZ ;  /* 0x000000ff04047210 */ /* 0x000fca0007ffe1ff */
[----:B-1----:R-:W-:Y:S01]  /*0f10*/  IMAD R4, R11, R4, R7 ;  /* 0x000000040b047224 */ /* 0x002fe200078e0207 */
[----:B------:R-:W-:Y:S06]  /*0f20*/  @!P0 BRA `(.L_x_10) ;  /* 0xfffffffc00048947 */ /* 0x000fec000383ffff */
.L_x_5:
[----:B------:R-:W3:Y:S01]  /*0f30*/  S2R R3, SR_CgaCtaId ;  /* 0x0000000000037919 */ /* 0x000ee20000008800 */
[----:B--2---:R-:W-:Y:S01]  /*0f40*/  MOV R2, 0x400 ;  /* 0x0000040000027802 */ /* 0x004fe20000000f00 */
[----:B------:R-:W-:Y:S01]  /*0f50*/  IMAD.U32 R6, R0, -0x80000000, RZ ;  /* 0x8000000000067824 */ /* 0x000fe200078e00ff */
[C---:B------:R-:W-:Y:S01]  /*0f60*/  ISETP.NE.AND P0, PT, R10.reuse, 0x1, PT ;  /* 0x000000010a00780c */ /* 0x040fe20003f05270 */
[----:B------:R-:W-:-:S05]  /*0f70*/  VIADD R8, R10, 0x2 ;  /* 0x000000020a087836 */ /* 0x000fca0000000000 */
[----:B------:R-:W-:Y:S02]  /*0f80*/  SEL R8, R8, 0x1, P0 ;  /* 0x0000000108087807 */ /* 0x000fe40000000000 */
[----:B---3--:R-:W-:-:S05]  /*0f90*/  LEA R3, R3, R2, 0x18 ;  /* 0x0000000203037211 */ /* 0x008fca00078ec0ff */
[----:B------:R-:W-:-:S04]  /*0fa0*/  IMAD R2, R10, 0x8, R3 ;  /* 0x000000080a027824 */ /* 0x000fc800078e0203 */
[----:B------:R-:W2:Y:S02]  /*0fb0*/  SYNCS.PHASECHK.TRANS64.TRYWAIT P1, [R2+URZ+0x90], R6 ;  /* 0x00009006020075a7 */ /* 0x000ea400080211ff */
[----:B--2---:R-:W-:Y:S05]  /*0fc0*/  @!P1 BRA `(.L_x_11) ;  /* 0x0000003400e49947 */ /* 0x004fea0003800000 */
.L_x_59:
[----:B------:R-:W-:Y:S02]  /*0fd0*/  ELECT P2, URZ, PT ;  /* 0x0000000000ff782f */ /* 0x000fe40003840000 */
[----:B------:R-:W-:Y:S01]  /*0fe0*/  ISETP.NE.AND P0, PT, R8, 0x2, PT ;  /* 0x000000020800780c */ /* 0x000fe20003f05270 */
[----:B--2---:R-:W-:-:S03]  /*0ff0*/  IMAD.MOV.U32 R7, RZ, RZ, RZ ;  /* 0x000000ffff077224 */ /* 0x004fc600078e00ff */
[----:B------:R-:W-:Y:S02]  /*1000*/  ISETP.EQ.XOR P1, PT, R10, 0x1, !P0 ;  /* 0x000000010a00780c */ /* 0x000fe40004722a70 */
[----:B------:R-:W-:Y:S02]  /*1010*/  SEL R8, R8, RZ, P0 ;  /* 0x000000ff08087207 */ /* 0x000fe40000000000 */
[----:B------:R-:W-:-:S03]  /*1020*/  SEL R9, RZ, 0x1, !P1 ;  /* 0x00000001ff097807 */ /* 0x000fc60004800000 */
[--C-:B------:R-:W-:Y:S01]  /*1030*/  IMAD R8, R8, 0x8, R3.reuse ;  /* 0x0000000808087824 */ /* 0x100fe200078e0203 */
[----:B------:R-:W-:Y:S01]  /*1040*/  LOP3.LUT R9, R0, R9, RZ, 0x3c, !PT ;  /* 0x0000000900097212 */ /* 0x000fe200078e3cff */
[----:B------:R-:W-:Y:S02]  /*1050*/  @P2 IMAD R10, R10, 0x10, R3 ;  /* 0x000000100a0a2824 */ /* 0x000fe400078e0203 */
[----:B------:R-:W-:Y:S02]  /*1060*/  @P2 IMAD.MOV.U32 R6, RZ, RZ, -0x1 ;  /* 0xffffffffff062424 */ /* 0x000fe400078e00ff */
[----:B------:R-:W-:Y:S02]  /*1070*/  IMAD.MOV.U32 R3, RZ, RZ, 0x1 ;  /* 0x00000001ff037424 */ /* 0x000fe400078e00ff */
[----:B------:R-:W-:Y:S01]  /*1080*/  IMAD.U32 R12, R9, -0x80000000, RZ ;  /* 0x80000000090c7824 */ /* 0x000fe200078e00ff */
[----:B------:R2:W-:Y:S01]  /*1090*/  @P2 STS.128 [R10+0x37c10], R4 ;  /* 0x037c10040a002388 */ /* 0x0005e20000000c00 */
[----:B------:R3:W-:Y:S06]  /*10a0*/  MEMBAR.ALL.CTA ;  /* 0x0000000000007992 */ /* 0x0007ec0000008000 */
[----:B---3--:R-:W3:Y:S02]  /*10b0*/  FENCE.VIEW.ASYNC.S ;  /* 0x00000000000073c6 */ /* 0x008ee40000000000 */
[----:B---3--:R-:W-:Y:S06]  /*10c0*/  BAR.SYNC.DEFER_BLOCKING 0x4, 0x20 ;  /* 0x0100800000007b1d */ /* 0x008fec0000010000 */
[----:B------:R2:W-:Y:S01]  /*10d0*/  SYNCS.ARRIVE.TRANS64.ART0 RZ, [R2+URZ+0x80], R3 ;  /* 0x0000800302ff79a7 */ /* 0x0005e200085000ff */
[----:B------:R-:W3:Y:S02]  /*10e0*/  SYNCS.PHASECHK.TRANS64.TRYWAIT P0, [R8+URZ+0x90], R12 ;  /* 0x0000900c080075a7 */ /* 0x000ee400080011ff */
[----:B--23--:R-:W-:Y:S05]  /*10f0*/  @!P0 BRA `(.L_x_12) ;  /* 0x0000003400b08947 */ /* 0x00cfea0003800000 */
.L_x_4:
[----:B------:R-:W-:-:S13]  /*1100*/  ISETP.NE.AND P0, PT, R124, 0x5, PT ;  /* 0x000000057c00780c */ /* 0x000fda0003f05270 */
[----:B------:R-:W-:Y:S05]  /*1110*/  @P0 BRA `(.L_x_13) ;  /* 0x0000000800040947 */ /* 0x000fea0003800000 */
[----:B------:R-:W3:Y:S01]  /*1120*/  S2UR UR23, SR_CgaCtaId ;  /* 0x00000000001779c3 */ /* 0x000ee20000008800 */
[----:B------:R-:W-:Y:S02]  /*1130*/  UMOV UR4, 0x400 ;  /* 0x0000040000047882 */ /* 0x000fe40000000000 */
[----:B---3--:R-:W-:-:S09]  /*1140*/  ULEA UR23, UR23, UR4, 0x18 ;  /* 0x0000000417177291 */ /* 0x008fd2000f8ec0ff */
[----:B------:R-:W3:Y:S02]  /*1150*/  SYNCS.PHASECHK.TRANS64.TRYWAIT P0, [UR23+0x80], RZ ;  /* 0x000080ffff0075a7 */ /* 0x000ee40008001117 */
[----:B---3--:R-:W-:Y:S05]  /*1160*/  @!P0 BRA `(.L_x_14) ;  /* 0x0000003400ac8947 */ /* 0x008fea0003800000 */
.L_x_62:
[----:B------:R-:W4:Y:S01]  /*1170*/  LDS.128 R4, [UR23+0x37c10] ;  /* 0x037c1017ff047984 */ /* 0x000f220008000c00 */
[----:B---3--:R-:W-:Y:S01]  /*1180*/  HFMA2 R0, -RZ, RZ, 0, 5.9604644775390625e-08 ;  /* 0x00000001ff007431 */ /* 0x008fe200000001ff */
[----:B------:R-:W-:Y:S01]  /*1190*/  UMOV UR30, 0x1 ;  /* 0x00000001001e7882 */ /* 0x000fe20000000000 */
[----:B------:R-:W-:Y:S01]  /*11a0*/  UMOV UR29, URZ ;  /* 0x000000ff001d7c82 */ /* 0x000fe20008000000 */
[----:B------:R3:W-:Y:S06]  /*11b0*/  MEMBAR.ALL.CTA ;  /* 0x0000000000007992 */ /* 0x0007ec0000008000 */
[----:B---3--:R-:W3:Y:S02]  /*11c0*/  FENCE.VIEW.ASYNC.S ;  /* 0x00000000000073c6 */ /* 0x008ee40000000000 */
[----:B---3--:R3:W-:Y:S01]  /*11d0*/  SYNCS.ARRIVE.TRANS64.ART0 RZ, [UR23+0x90], R0 ;  /* 0x00009000ffff79a7 */ /* 0x0087e20008500017 */
[----:B----4-:R-:W-:-:S13]  /*11e0*/  ISETP.NE.AND P0, PT, R7, 0x1, PT ;  /* 0x000000010700780c */ /* 0x010fda0003f05270 */
[----:B---3--:R-:W-:Y:S05]  /*11f0*/  @P0 BRA `(.L_x_15) ;  /* 0x00000004005c0947 */ /* 0x008fea0003800000 */
[----:B------:R-:W3:Y:S01]  /*1200*/  LDCU.64 UR4, c[0x0][0x348] ;  /* 0x00006900ff0477ac */ /* 0x000ee20008000a00 */
[----:B------:R-:W-:Y:S01]  /*1210*/  R2UR UR19, R4 ;  /* 0x00000000041372ca */ /* 0x000fe200000e0000 */
[----:B--2---:R-:W-:Y:S01]  /*1220*/  IMAD.MOV.U32 R8, RZ, RZ, 0x1 ;  /* 0x00000001ff087424 */ /* 0x004fe200078e00ff */
[----:B------:R-:W-:Y:S01]  /*1230*/  R2UR UR11, R5 ;  /* 0x00000000050b72ca */ /* 0x000fe200000e0000 */
[----:B------:R-:W-:Y:S01]  /*1240*/  IMAD.MOV.U32 R2, RZ, RZ, RZ ;  /* 0x000000ffff027224 */ /* 0x000fe200078e00ff */
[----:B------:R-:W-:Y:S01]  /*1250*/  R2UR UR28, R6 ;  /* 0x00000000061c72ca */ /* 0x000fe200000e0000 */
[----:B------:R-:W-:Y:S01]  /*1260*/  UMOV UR30, 0x1 ;  /* 0x00000001001e7882 */ /* 0x000fe20000000000 */
[----:B------:R-:W-:Y:S01]  /*1270*/  UMOV UR29, URZ ;  /* 0x000000ff001d7c82 */ /* 0x000fe20008000000 */
[----:B------:R-:W-:Y:S01]  /*1280*/  UMOV UR18, URZ ;  /* 0x000000ff00127c82 */ /* 0x000fe20008000000 */
[----:B------:R-:W-:Y:S01]  /*1290*/  UMOV UR10, URZ ;  /* 0x000000ff000a7c82 */ /* 0x000fe20008000000 */
[----:B---3--:R-:W-:-:S02]  /*12a0*/  UIADD3 UR38, UP3, UPT, UR4, 0x40, URZ ;  /* 0x0000004004267890 */ /* 0x008fc4000ff7e0ff */
[----:B------:R-:W-:Y:S02]  /*12b0*/  UIADD3 UR36, UP2, UPT, UR4, 0xc0, URZ ;  /* 0x000000c004247890 */ /* 0x000fe4000ff5e0ff */
[----:B------:R-:W-:Y:S02]  /*12c0*/  UIADD3 UR34, UP1, UPT, UR4, 0x140, URZ ;  /* 0x0000014004227890 */ /* 0x000fe4000ff3e0ff */
[----:B------:R-:W-:Y:S02]  /*12d0*/  UIADD3 UR32, UP0, UPT, UR4, 0x1c0, URZ ;  /* 0x000001c004207890 */ /* 0x000fe4000ff1e0ff */
[----:B------:R-:W-:Y:S02]  /*12e0*/  UIADD3.X UR39, UPT, UPT, URZ, UR5, URZ, UP3, !UPT ;  /* 0x00000005ff277290 */ /* 0x000fe40009ffe4ff */
[----:B------:R-:W-:Y:S02]  /*12f0*/  UIADD3.X UR37, UPT, UPT, URZ, UR5, URZ, UP2, !UPT ;  /* 0x00000005ff257290 */ /* 0x000fe400097fe4ff */
[----:B------:R-:W-:-:S02]  /*1300*/  UIADD3.X UR35, UPT, UPT, URZ, UR5, URZ, UP1, !UPT ;  /* 0x00000005ff237290 */ /* 0x000fc40008ffe4ff */
[----:B------:R-:W-:-:S12]  /*1310*/  UIADD3.X UR33, UPT, UPT, URZ, UR5, URZ, UP0, !UPT ;  /* 0x00000005ff217290 */ /* 0x000fd800087fe4ff */
.L_x_20:
[----:B------:R-:W-:Y:S01]  /*1320*/  USHF.L.U32 UR4, UR30, 0x1f, URZ ;  /* 0x0000001f1e047899 */ /* 0x000fe200080006ff */
[----:B------:R-:W-:Y:S01]  /*1330*/  HFMA2 R3, -RZ, RZ, 0, -6.103515625e-05 ;  /* 0x00008400ff037431 */ /* 0x000fe200000001ff */
[----:B------:R-:W-:Y:S02]  /*1340*/  ULEA UR5, UR29, UR23, 0x3 ;  /* 0x000000171d057291 */ /* 0x000fe4000f8e18ff */
[----:B------:R-:W-:Y:S02]  /*1350*/  USHF.L.U32 UR7, UR19, 0x7, URZ ;  /* 0x0000000713077899 */ /* 0x000fe400080006ff */
[----:B------:R-:W-:Y:S01]  /*1360*/  MOV R0, UR4 ;  /* 0x0000000400007c02 */ /* 0x000fe20008000f00 */
[----:B------:R-:W-:Y:S01]  /*1370*/  USHF.L.U32 UR27, UR11, 0x7, URZ ;  /* 0x000000070b1b7899 */ /* 0x000fe200080006ff */
[----:B------:R-:W-:-:S03]  /*1380*/  UMOV UR20, URZ ;  /* 0x000000ff00147c82 */ /* 0x000fc60008000000 */
[----:B---3--:R2:W3:Y:S08]  /*1390*/  SYNCS.PHASECHK.TRANS64.TRYWAIT P2, [UR5+0x30], R0 ;  /* 0x00003000ff0075a7 */ /* 0x0084f00008041105 */
.L_x_18:
[----:B----4-:R-:W-:Y:S02]  /*13a0*/  UIADD3 UR9, UPT, UPT, UR29, 0x1, URZ ;  /* 0x000000011d097890 */ /* 0x010fe4000fffe0ff */
[----:B------:R-:W-:Y:S02]  /*13b0*/  USHF.L.U32 UR6, UR20, 0x7, URZ ;  /* 0x0000000714067899 */ /* 0x000fe400080006ff */
[----:B------:R-:W-:Y:S02]  /*13c0*/  ULEA UR5, UR29, UR23, 0x3 ;  /* 0x000000171d057291 */ /* 0x000fe4000f8e18ff */
[----:B------:R-:W-:Y:S02]  /*13d0*/  ULEA UR24, UR29, UR23, 0xe ;  /* 0x000000171d187291 */ /* 0x000fe4000f8e70ff */
[----:B------:R-:W-:Y:S02]  /*13e0*/  UISETP.NE.AND UP1, UPT, UR9, 0x6, UPT ;  /* 0x000000060900788c */ /* 0x000fe4000bf25270 */
[----:B------:R-:W-:-:S02]  /*13f0*/  UIADD3 UR4, UPT, UPT, UR24, 0x6400, URZ ;  /* 0x0000640018047890 */ /* 0x000fc4000fffe0ff */
[----:B------:R-:W-:Y:S02]  /*1400*/  ULEA UR8, UR29, UR23, 0x9 ;  /* 0x000000171d087291 */ /* 0x000fe4000f8e48ff */
[----:B------:R-:W-:Y:S02]  /*1410*/  UIADD3 UR24, UPT, UPT, UR24, 0x1e400, URZ ;  /* 0x0001e40018187890 */ /* 0x000fe4000fffe0ff */
[----:B------:R-:W-:Y:S02]  /*1420*/  USEL UR21, URZ, 0x1, UP1 ;  /* 0x00000001ff157887 */ /* 0x000fe40008800000 */
[----:B------:R-:W-:Y:S01]  /*1430*/  UISETP.GT.U32.AND UP0, UPT, UR20, 0x1e, UPT ;  /* 0x0000001e1400788c */ /* 0x000fe2000bf04070 */
[----:B------:R-:W-:Y:S01]  /*1440*/  UMOV UR12, UR20 ;  /* 0x00000014000c7c82 */ /* 0x000fe20008000000 */
[----:B------:R-:W-:Y:S01]  /*1450*/  UMOV UR13, UR28 ;  /* 0x0000001c000d7c82 */ /* 0x000fe20008000000 */
[----:B------:R-:W-:Y:S01]  /*1460*/  UMOV UR25, UR5 ;  /* 0x0000000500197c82 */ /* 0x000fe20008000000 */
[----:B------:R-:W-:Y:S01]  /*1470*/  UMOV UR26, UR6 ;  /* 0x00000006001a7c82 */ /* 0x000fe20008000000 */
[----:B---3--:R-:W-:Y:S06]  /*1480*/  @P2 BRA `(.L_x_16) ;  /* 0x0000000000102947 */ /* 0x008fec0003800000 */
[----:B------:R-:W-:-:S06]  /*1490*/  USHF.L.U32 UR16, UR30, 0x1f, URZ ;  /* 0x0000001f1e107899 */ /* 0x000fcc00080006ff */
[----:B--2---:R-:W-:-:S04]  /*14a0*/  MOV R0, UR16 ;  /* 0x0000001000007c02 */ /* 0x004fc80008000f00 */
[----:B------:R-:W2:Y:S02]  /*14b0*/  SYNCS.PHASECHK.TRANS64.TRYWAIT P0, [UR5+0x30], R0 ;  /* 0x00003000ff0075a7 */ /* 0x000ea40008001105 */
[----:B--2---:R-:W-:Y:S05]  /*14c0*/  @!P0 BRA `(.L_x_17) ;  /* 0x0000003000ec8947 */ /* 0x004fea0003800000 */
.L_x_16:
[----:B------:R-:W-:Y:S02]  /*14d0*/  ELECT P1, URZ, PT ;  /* 0x0000000000ff782f */ /* 0x000fe40003820000 */
[----:B------:R-:W-:Y:S01]  /*14e0*/  PLOP3.LUT P0, PT, PT, PT, UP0, 0x80, 0x8 ;  /* 0x000000000008781c */ /* 0x000fe20003f0f008 */
[----:B------:R-:W-:Y:S01]  /*14f0*/  ULOP3.LUT UR30, UR30, UR21, URZ, 0x3c, !UPT ;  /* 0x000000151e1e7292 */ /* 0x000fe2000f8e3cff */
[----:B------:R-:W-:Y:S01]  /*1500*/  PLOP3.LUT P2, PT, PT, PT, PT, 0x80, 0x8 ;  /* 0x000000000008781c */ /* 0x000fe20003f4f070 */
[----:B------:R-:W-:Y:S02]  /*1510*/  USEL UR29, UR9, URZ, UP1 ;  /* 0x000000ff091d7287 */ /* 0x000fe40008800000 */
[----:B------:R-:W-:Y:S02]  /*1520*/  UIADD3 UR16, UPT, UPT, UR8, 0x36400, URZ ;  /* 0x0003640008107890 */ /* 0x000fe4000fffe0ff */
[----:B------:R-:W-:Y:S02]  /*1530*/  UIADD3 UR8, UPT, UPT, UR8, 0x37000, URZ ;  /* 0x0003700008087890 */ /* 0x000fe4000fffe0ff */
[----:B------:R-:W-:-:S02]  /*1540*/  @!UP0 USHF.L.U32 UR21, UR30, 0x1f, URZ ;  /* 0x0000001f1e158899 */ /* 0x000fc400080006ff */
[----:B------:R-:W-:Y:S01]  /*1550*/  @!UP0 ULEA UR22, UR29, UR23, 0x3 ;  /* 0x000000171d168291 */ /* 0x000fe2000f8e18ff */
[----:B------:R4:W-:Y:S01]  /*1560*/  @P1 SYNCS.ARRIVE.TRANS64 RZ, [UR5], R3 ;  /* 0x00000003ffff19a7 */ /* 0x0009e20008000005 */
[----:B------:R-:W-:Y:S01]  /*1570*/  UMOV UR17, UR5 ;  /* 0x0000000500117c82 */ /* 0x000fe20008000000 */
[----:B------:R-:W-:Y:S01]  /*1580*/  UTMALDG.2D [UR4], [UR38], desc[URZ] ;  /* 0x0000ff04260075b4 */ /* 0x000fe20008009000 */
[----:B--2---:R-:W-:Y:S01]  /*1590*/  IMAD.U32 R0, RZ, RZ, UR21 ;  /* 0x00000015ff007e24 */ /* 0x004fe2000f8e00ff */
[----:B------:R-:W-:Y:S01]  /*15a0*/  UMOV UR9, UR5 ;  /* 0x0000000500097c82 */ /* 0x000fe20008000000 */
[----:B------:R-:W-:-:S04]  /*15b0*/  UIADD3 UR21, UPT, UPT, UR20, 0x1, URZ ;  /* 0x0000000114157890 */ /* 0x000fc8000fffe0ff */
[----:B------:R-:W-:Y:S01]  /*15c0*/  UISETP.NE.AND UP0, UPT, UR21, 0x20, UPT ;  /* 0x000000201500788c */ /* 0x000fe2000bf05270 */
[----:B------:R-:W-:Y:S01]  /*15d0*/  UTMALDG.3D [UR24], [UR36], desc[URZ] ;  /* 0x0000ff18240075b4 */ /* 0x000fe20008011000 */
[----:B------:R2:W-:Y:S01]  /*15e0*/  UTMALDG.3D [UR16], [UR34], desc[URZ] ;  /* 0x0000ff10220075b4 */ /* 0x0005e20008011000 */
[----:B------:R4:W-:Y:S01]  /*15f0*/  UTMALDG.4D [UR8], [UR32], desc[URZ] ;  /* 0x0000ff08200075b4 */ /* 0x0009e20008019000 */
[----:B------:R4:W3:Y:S01]  /*1600*/  @!P0 SYNCS.PHASECHK.TRANS64.TRYWAIT P2, [UR22+0x30], R0 ;  /* 0x00003000ff0085a7 */ /* 0x0008e20008041116 */
[----:B--2---:R-:W-:-:S04]  /*1610*/  UMOV UR20, UR21 ;  /* 0x0000001500147c82 */ /* 0x004fc80008000000 */
[----:B------:R-:W-:Y:S05]  /*1620*/  BRA.U UP0, `(.L_x_18) ;  /* 0xfffffffd005c7547 */ /* 0x000fea000b83ffff */
[----:B----4-:R-:W-:Y:S02]  /*1630*/  LEA R3, R8, UR23, 0x3 ;  /* 0x0000001708037c11 */ /* 0x010fe4000f8e18ff */
[----:B------:R-:W-:-:S04]  /*1640*/  SHF.L.U32 R4, R2, 0x1f, RZ ;  /* 0x0000001f02047819 */ /* 0x000fc800000006ff */
[----:B------:R-:W2:Y:S02]  /*1650*/  SYNCS.PHASECHK.TRANS64.TRYWAIT P0, [R3+URZ+0x80], R4 ;  /* 0x00008004030075a7 */ /* 0x000ea400080011ff */
[----:B--2---:R-:W-:Y:S05]  /*1660*/  @!P0 BRA `(.L_x_19) ;  /* 0x0000003000a48947 */ /* 0x004fea0003800000 */
.L_x_65:
[C---:B------:R-:W-:Y:S01]  /*1670*/  LEA R4, R8.reuse, UR23, 0x4 ;  /* 0x0000001708047c11 */ /* 0x040fe2000f8e20ff */
[----:B------:R-:W-:Y:S02]  /*1680*/  VIADD R8, R8, 0x1 ;  /* 0x0000000108087836 */ /* 0x000fe40000000000 */
[----:B------:R-:W-:-:S03]  /*1690*/  IMAD.MOV.U32 R0, RZ, RZ, 0x1 ;  /* 0x00000001ff007424 */ /* 0x000fc600078e00ff */
[----:B--2---:R-:W2:Y:S01]  /*16a0*/  LDS.128 R4, [R4+0x37c10] ;  /* 0x037c100004047984 */ /* 0x004ea20000000c00 */
[C---:B------:R-:W-:Y:S01]  /*16b0*/  ISETP.NE.AND P1, PT, R8.reuse, 0x2, PT ;  /* 0x000000020800780c */ /* 0x040fe20003f25270 */
[----:B------:R4:W-:Y:S06]  /*16c0*/  MEMBAR.ALL.CTA ;  /* 0x0000000000007992 */ /* 0x0009ec0000008000 */
[----:B----4-:R-:W4:Y:S01]  /*16d0*/  FENCE.VIEW.ASYNC.S ;  /* 0x00000000000073c6 */ /* 0x010f220000000000 */
[----:B------:R-:W-:Y:S01]  /*16e0*/  SEL R8, R8, RZ, P1 ;  /* 0x000000ff08087207 */ /* 0x000fe20000800000 */
[----:B----4-:R4:W-:Y:S01]  /*16f0*/  SYNCS.ARRIVE.TRANS64.ART0 RZ, [R3+URZ+0x90], R0 ;  /* 0x0000900003ff79a7 */ /* 0x0109e200085000ff */
[----:B--2---:R-:W-:-:S02]  /*1700*/  ISETP.NE.AND P0, PT, R7, 0x1, PT ;  /* 0x000000010700780c */ /* 0x004fc40003f05270 */
[----:B------:R-:W-:Y:S02]  /*1710*/  R2UR UR19, R4 ;  /* 0x00000000041372ca */ /* 0x000fe400000e0000 */
[----:B------:R-:W-:Y:S02]  /*1720*/  R2UR UR11, R5 ;  /* 0x00000000050b72ca */ /* 0x000fe400000e0000 */
[----:B------:R-:W-:Y:S02]  /*1730*/  R2UR UR28, R6 ;  /* 0x00000000061c72ca */ /* 0x000fe400000e0000 */
[----:B----4-:R-:W-:-:S04]  /*1740*/  SEL R3, RZ, 0x1, P1 ;  /* 0x00000001ff037807 */ /* 0x010fc80000800000 */
[----:B------:R-:W-:Y:S01]  /*1750*/  LOP3.LUT R2, R2, R3, RZ, 0x3c, !PT ;  /* 0x0000000302027212 */ /* 0x000fe200078e3cff */
[----:B------:R-:W-:Y:S08]  /*1760*/  @!P0 BRA `(.L_x_20) ;  /* 0xfffffff800ec8947 */ /* 0x000ff0000383ffff */
.L_x_15:
[----:B------:R-:W-:Y:S02]  /*1770*/  UIADD3 UR4, UPT, UPT, UR29, 0x2, URZ ;  /* 0x000000021d047890 */ /* 0x000fe4000fffe0ff */
[----:B------:R-:W-:-:S04]  /*1780*/  UISETP.NE.AND UP0, UPT, UR29, 0x5, UPT ;  /* 0x000000051d00788c */ /* 0x000fc8000bf05270 */
[----:B------:R-:W-:-:S04]  /*1790*/  USEL UR4, UR4, 0x1, UP0 ;  /* 0x0000000104047887 */ /* 0x000fc80008000000 */
[----:B------:R-:W-:Y:S02]  /*17a0*/  UIADD3 UR5, UPT, UPT, UR4, 0x1, URZ ;  /* 0x0000000104057890 */ /* 0x000fe4000fffe0ff */
[----:B------:R-:W-:-:S04]  /*17b0*/  UISETP.NE.AND UP1, UPT, UR4, 0x6, UPT ;  /* 0x000000060400788c */ /* 0x000fc8000bf25270 */
[----:B------:R-:W-:Y:S02]  /*17c0*/  USEL UR5, UR5, 0x1, UP1 ;  /* 0x0000000105057887 */ /* 0x000fe40008800000 */
[----:B------:R-:W-:Y:S02]  /*17d0*/  UISETP.EQ.XOR UP1, UPT, UR29, 0x5, !UP1 ;  /* 0x000000051d00788c */ /* 0x000fe4000cf22a70 */
[----:B------:R-:W-:Y:S02]  /*17e0*/  UIADD3 UR4, UPT, UPT, UR5, 0x1, URZ ;  /* 0x0000000105047890 */ /* 0x000fe4000fffe0ff */
[----:B------:R-:W-:Y:S02]  /*17f0*/  UISETP.NE.AND UP0, UPT, UR5, 0x6, UPT ;  /* 0x000000060500788c */ /* 0x000fe4000bf05270 */
[----:B------:R-:W-:Y:S02]  /*1800*/  UISETP.EQ.XOR UP1, UPT, UR5, 0x6, UP1 ;  /* 0x000000060500788c */ /* 0x000fe40008f22a70 */
[----:B------:R-:W-:-:S04]  /*1810*/  USEL UR4, UR4, 0x1, UP0 ;  /* 0x0000000104047887 */ /* 0x000fc80008000000 */
[----:B------:R-:W-:Y:S02]  /*1820*/  UIADD3 UR5, UPT, UPT, UR4, 0x1, URZ ;  /* 0x0000000104057890 */ /* 0x000fe4000fffe0ff */
[----:B------:R-:W-:Y:S02]  /*1830*/  UISETP.NE.AND UP0, UPT, UR4, 0x6, UPT ;  /* 0x000000060400788c */ /* 0x000fe4000bf05270 */
[----:B------:R-:W-:Y:S02]  /*1840*/  UISETP.EQ.XOR UP1, UPT, UR4, 0x6, UP1 ;  /* 0x000000060400788c */ /* 0x000fe40008f22a70 */
[----:B------:R-:W-:-:S04]  /*1850*/  USEL UR5, UR5, 0x1, UP0 ;  /* 0x0000000105057887 */ /* 0x000fc80008000000 */
[----:B------:R-:W-:Y:S02]  /*1860*/  UISETP.EQ.XOR UP1, UPT, UR5, 0x6, UP1 ;  /* 0x000000060500788c */ /* 0x000fe40008f22a70 */
[----:B------:R-:W-:Y:S02]  /*1870*/  UISETP.NE.AND UP0, UPT, UR5, 0x6, UPT ;  /* 0x000000060500788c */ /* 0x000fe4000bf05270 */
[----:B------:R-:W-:Y:S02]  /*1880*/  USEL UR4, URZ, 0x1, !UP1 ;  /* 0x00000001ff047887 */ /* 0x000fe4000c800000 */
[----:B------:R-:W-:Y:S02]  /*1890*/  USEL UR5, UR5, URZ, UP0 ;  /* 0x000000ff05057287 */ /* 0x000fe40008000000 */
[----:B------:R-:W-:Y:S02]  /*18a0*/  ULOP3.LUT UR4, UR30, UR4, URZ, 0x3c, !UPT ;  /* 0x000000041e047292 */ /* 0x000fe4000f8e3cff */
[----:B------:R-:W-:-:S02]  /*18b0*/  ULEA UR5, UR5, UR23, 0x3 ;  /* 0x0000001705057291 */ /* 0x000fc4000f8e18ff */
[----:B------:R-:W-:-:S06]  /*18c0*/  USHF.L.U32 UR4, UR4, 0x1f, URZ ;  /* 0x0000001f04047899 */ /* 0x000fcc00080006ff */
[----:B------:R-:W-:-:S04]  /*18d0*/  MOV R0, UR4 ;  /* 0x0000000400007c02 */ /* 0x000fc80008000f00 */
[----:B------:R-:W4:Y:S02]  /*18e0*/  SYNCS.PHASECHK.TRANS64.TRYWAIT P0, [UR5+0x30], R0 ;  /* 0x00003000ff0075a7 */ /* 0x000f240008001105 */
[----:B----4-:R-:W-:Y:S05]  /*18f0*/  @!P0 BRA `(.L_x_21) ;  /* 0x0000003000188947 */ /* 0x010fea0003800000 */
.L_x_67:
[----:B------:R-:W-:-:S13]  /*1900*/  ELECT P0, URZ, PT ;  /* 0x0000000000ff782f */ /* 0x000fda0003800000 */
[----:B----4-:R-:W-:-:S04]  /*1910*/  @P0 MOV R0, 0x8400 ;  /* 0x0000840000000802 */ /* 0x010fc80000000f00 */
[----:B------:R4:W-:Y:S03]  /*1920*/  @P0 SYNCS.ARRIVE.TRANS64 RZ, [UR5], R0 ;  /* 0x00000000ffff09a7 */ /* 0x0009e60008000005 */
.L_x_13:
[----:B------:R-:W-:-:S13]  /*1930*/  ISETP.NE.AND P0, PT, R124, 0x4, PT ;  /* 0x000000047c00780c */ /* 0x000fda0003f05270 */
[----:B------:R-:W-:Y:S05]  /*1940*/  @P0 BRA `(.L_x_22) ;  /* 0x0000000800e40947 */ /* 0x000fea0003800000 */
[----:B------:R-:W5:Y:S08]  /*1950*/  S2UR UR12, SR_CgaCtaId ;  /* 0x00000000000c79c3 */ /* 0x000f700000008800 */
[----:B------:R-:W-:Y:S06]  /*1960*/  BAR.SYNC.DEFER_BLOCKING 0x3, 0xa0 ;  /* 0x00c2800000007b1d */ /* 0x000fec0000010000 */
[----:B------:R-:W-:-:S02]  /*1970*/  UMOV UR4, 0x400 ;  /* 0x0000040000047882 */ /* 0x000fc40000000000 */
[----:B-----5:R-:W-:-:S09]  /*1980*/  ULEA UR12, UR12, UR4, 0x18 ;  /* 0x000000040c0c7291 */ /* 0x020fd2000f8ec0ff */
[----:B----4-:R-:W4:Y:S01]  /*1990*/  LDS R0, [UR12+0xa8] ;  /* 0x0000a80cff007984 */ /* 0x010f220008000800 */
[----:B------:R-:W5:Y:S02]  /*19a0*/  SYNCS.PHASECHK.TRANS64.TRYWAIT P0, [UR12+0x80], RZ ;  /* 0x000080ffff0075a7 */ /* 0x000f64000800110c */
[----:B----45:R-:W-:Y:S05]  /*19b0*/  @!P0 BRA `(.L_x_23) ;  /* 0x0000003000088947 */ /* 0x030fea0003800000 */
.L_x_69:
[----:B------:R-:W5:Y:S01]  /*19c0*/  LDS R3, [UR12+0x37c1c] ;  /* 0x037c1c0cff037984 */ /* 0x000f620008000800 */
[----:B----4-:R-:W-:Y:S01]  /*19d0*/  IMAD.MOV.U32 R2, RZ, RZ, 0x1 ;  /* 0x00000001ff027424 */ /* 0x010fe200078e00ff */
[----:B------:R-:W-:Y:S01]  /*19e0*/  R2UR UR32, R0 ;  /* 0x00000000002072ca */ /* 0x000fe200000e0000 */
[----:B------:R-:W-:Y:S01]  /*19f0*/  HFMA2 R0, -RZ, RZ, 0, 5.9604644775390625e-08 ;  /* 0x00000001ff007431 */ /* 0x000fe200000001ff */
[----:B------:R4:W-:Y:S06]  /*1a00*/  MEMBAR.ALL.CTA ;  /* 0x0000000000007992 */ /* 0x0009ec0000008000 */
[----:B----4-:R-:W4:Y:S01]  /*1a10*/  FENCE.VIEW.ASYNC.S ;  /* 0x00000000000073c6 */ /* 0x010f220000000000 */
[----:B------:R-:W-:Y:S01]  /*1a20*/  IMAD.MOV.U32 R6, RZ, RZ, 0x1 ;  /* 0x00000001ff067424 */ /* 0x000fe200078e00ff */
[----:B----4-:R4:W-:Y:S01]  /*1a30*/  SYNCS.ARRIVE.TRANS64.ART0 RZ, [UR12+0x90], R2 ;  /* 0x00009002ffff79a7 */ /* 0x0109e2000850000c */
[----:B-----5:R-:W-:-:S13]  /*1a40*/  ISETP.NE.AND P0, PT, R3, 0x1, PT ;  /* 0x000000010300780c */ /* 0x020fda0003f05270 */
[----:B----4-:R-:W-:Y:S05]  /*1a50*/  @P0 BRA `(.L_x_24) ;  /* 0x0000000800700947 */ /* 0x010fea0003800000 */
[----:B------:R-:W-:Y:S01]  /*1a60*/  UIADD3 UR10, UPT, UPT, UR32, 0x100, URZ ;  /* 0x00000100200a7890 */ /* 0x000fe2000fffe0ff */
[----:B------:R-:W-:Y:S01]  /*1a70*/  MOV R5, 0x1 ;  /* 0x0000000100057802 */ /* 0x000fe20000000f00 */
[----:B------:R-:W-:Y:S01]  /*1a80*/  UIADD3 UR8, UPT, UPT, UR32, 0x40000100, URZ ;  /* 0x4000010020087890 */ /* 0x000fe2000fffe0ff */
[----:B------:R-:W-:Y:S01]  /*1a90*/  MOV R4, RZ ;  /* 0x000000ff00047202 */ /* 0x000fe20000000f00 */
[----:B------:R-:W-:Y:S01]  /*1aa0*/  UIADD3 UR6, UPT, UPT, UR32, -0x7fffff00, URZ ;  /* 0x8000010020067890 */ /* 0x000fe2000fffe0ff */
[----:B------:R-:W-:Y:S01]  /*1ab0*/  MOV R6, 0x1 ;  /* 0x0000000100067802 */ /* 0x000fe20000000f00 */
[----:B------:R-:W-:Y:S02]  /*1ac0*/  UIADD3 UR4, UPT, UPT, UR32, -0x3fffff00, URZ ;  /* 0xc000010020047890 */ /* 0x000fe4000fffe0ff */
[----:B------:R-:W-:Y:S02]  /*1ad0*/  UIADD3 UR11, UPT, UPT, UR32, 0x110, URZ ;  /* 0x00000110200b7890 */ /* 0x000fe4000fffe0ff */
[----:B------:R-:W-:-:S02]  /*1ae0*/  UIADD3 UR9, UPT, UPT, UR32, 0x40000110, URZ ;  /* 0x4000011020097890 */ /* 0x000fc4000fffe0ff */
[----:B------:R-:W-:Y:S02]  /*1af0*/  UIADD3 UR7, UPT, UPT, UR32, -0x7ffffef0, URZ ;  /* 0x8000011020077890 */ /* 0x000fe4000fffe0ff */
[----:B------:R-:W-:Y:S02]  /*1b00*/  USHF.R.U32.HI UR18, URZ, 0x1, UR10 ;  /* 0x00000001ff127899 */ /* 0x000fe4000801160a */
[----:B------:R-:W-:Y:S02]  /*1b10*/  USHF.R.U32.HI UR17, URZ, 0x1, UR8 ;  /* 0x00000001ff117899 */ /* 0x000fe40008011608 */
[----:B------:R-:W-:Y:S01]  /*1b20*/  USHF.R.U32.HI UR16, URZ, 0x1, UR6 ;  /* 0x00000001ff107899 */ /* 0x000fe20008011606 */
[----:B------:R-:W-:Y:S01]  /*1b30*/  UMOV UR34, 0x8a02000 ;  /* 0x08a0200000227882 */ /* 0x000fe20000000000 */
[----:B------:R-:W-:Y:S02]  /*1b40*/  UIADD3 UR5, UPT, UPT, UR32, -0x3ffffef0, URZ ;  /* 0xc000011020057890 */ /* 0x000fe4000fffe0ff */
[----:B------:R-:W-:-:S02]  /*1b50*/  USHF.R.U32.HI UR13, URZ, 0x1, UR4 ;  /* 0x00000001ff0d7899 */ /* 0x000fc40008011604 */
[----:B------:R-:W-:Y:S02]  /*1b60*/  UIADD3 UR19, UPT, UPT, UR12, 0x37000, URZ ;  /* 0x000370000c137890 */ /* 0x000fe4000fffe0ff */
[----:B------:R-:W-:Y:S02]  /*1b70*/  UIADD3 UR20, UPT, UPT, UR12, 0x36400, URZ ;  /* 0x000364000c147890 */ /* 0x000fe4000fffe0ff */
[----:B------:R-:W-:Y:S02]  /*1b80*/  UIADD3 UR21, UPT, UPT, UR12, 0x6400, URZ ;  /* 0x000064000c157890 */ /* 0x000fe4000fffe0ff */
[----:B------:R-:W-:Y:S02]  /*1b90*/  UIADD3 UR22, UPT, UPT, UR12, 0x1e400, URZ ;  /* 0x0001e4000c167890 */ /* 0x000fe4000fffe0ff */
[----:B------:R-:W-:Y:S02]  /*1ba0*/  USEL UR23, URZ, 0x4000, UP6 ;  /* 0x00004000ff177887 */ /* 0x000fe4000b000000 */
[----:B------:R-:W-:-:S02]  /*1bb0*/  USHF.R.U32.HI UR46, URZ, 0x1a, UR11 ;  /* 0x0000001aff2e7899 */ /* 0x000fc4000801160b */
[----:B------:R-:W-:Y:S02]  /*1bc0*/  USHF.R.U32.HI UR40, URZ, 0x1a, UR9 ;  /* 0x0000001aff287899 */ /* 0x000fe40008011609 */
[----:B------:R-:W-:Y:S02]  /*1bd0*/  USHF.R.U32.HI UR36, URZ, 0x1a, UR7 ;  /* 0x0000001aff247899 */ /* 0x000fe40008011607 */
[----:B------:R-:W-:Y:S02]  /*1be0*/  USEL UR34, UR34, 0x8a00000, !UP5 ;  /* 0x08a0000022227887 */ /* 0x000fe4000e800000 */
[----:B------:R-:W-:Y:S02]  /*1bf0*/  ULOP3.LUT UR18, UR18, 0x60000000, URZ, 0xc0, !UPT ;  /* 0x6000000012127892 */ /* 0x000fe4000f8ec0ff */
[----:B------:R-:W-:Y:S02]  /*1c00*/  ULOP3.LUT UR17, UR17, 0x60000000, URZ, 0xc0, !UPT ;  /* 0x6000000011117892 */ /* 0x000fe4000f8ec0ff */
[----:B------:R-:W-:-:S02]  /*1c10*/  ULOP3.LUT UR16, UR16, 0x60000000, URZ, 0xc0, !UPT ;  /* 0x6000000010107892 */ /* 0x000fc4000f8ec0ff */
[----:B------:R-:W-:Y:S02]  /*1c20*/  USHF.R.U32.HI UR35, URZ, 0x1a, UR5 ;  /* 0x0000001aff237899 */ /* 0x000fe40008011605 */
[----:B------:R-:W-:Y:S02]  /*1c30*/  ULOP3.LUT UR13, UR13, 0x60000000, URZ, 0xc0, !UPT ;  /* 0x600000000d0d7892 */ /* 0x000fe4000f8ec0ff */
[----:B------:R-:W-:Y:S02]  /*1c40*/  USHF.R.U32.HI UR19, URZ, 0x4, UR19 ;  /* 0x00000004ff137899 */ /* 0x000fe40008011613 */
[----:B------:R-:W-:Y:S02]  /*1c50*/  USHF.R.U32.HI UR20, URZ, 0x4, UR20 ;  /* 0x00000004ff147899 */ /* 0x000fe40008011614 */
[----:B------:R-:W-:Y:S02]  /*1c60*/  USHF.R.U32.HI UR21, URZ, 0x4, UR21 ;  /* 0x00000004ff157899 */ /* 0x000fe40008011615 */
[----:B------:R-:W-:-:S02]  /*1c70*/  USHF.R.U32.HI UR22, URZ, 0x4, UR22 ;  /* 0x00000004ff167899 */ /* 0x000fc40008011616 */
[----:B------:R-:W-:Y:S02]  /*1c80*/  UIADD3 UR34, UPT, UPT, UR23, UR34, URZ ;  /* 0x0000002217227290 */ /* 0x000fe4000fffe0ff */
[----:B------:R-:W-:Y:S02]  /*1c90*/  ULOP3.LUT UR46, UR18, 0x30, UR46, 0xf8, !UPT ;  /* 0x00000030122e7892 */ /* 0x000fe4000f8ef82e */
[----:B------:R-:W-:Y:S02]  /*1ca0*/  ULOP3.LUT UR40, UR17, 0x30, UR40, 0xf8, !UPT ;  /* 0x0000003011287892 */ /* 0x000fe4000f8ef828 */
[----:B------:R-:W-:Y:S02]  /*1cb0*/  ULOP3.LUT UR36, UR16, 0x30, UR36, 0xf8, !UPT ;  /* 0x0000003010247892 */ /* 0x000fe4000f8ef824 */
[----:B------:R-:W-:Y:S02]  /*1cc0*/  ULOP3.LUT UR35, UR13, 0x30, UR35, 0xf8, !UPT ;  /* 0x000000300d237892 */ /* 0x000fe4000f8ef823 */
[----:B------:R-:W-:-:S02]  /*1cd0*/  ULOP3.LUT UR19, UR19, 0x3fc0, URZ, 0xc0, !UPT ;  /* 0x00003fc013137892 */ /* 0x000fc4000f8ec0ff */
[----:B------:R-:W-:Y:S02]  /*1ce0*/  ULOP3.LUT UR20, UR20, 0x3fc0, URZ, 0xc0, !UPT ;  /* 0x00003fc014147892 */ /* 0x000fe4000f8ec0ff */
[----:B------:R-:W-:Y:S02]  /*1cf0*/  ULOP3.LUT UR21, UR21, 0x3fc0, URZ, 0xc0, !UPT ;  /* 0x00003fc015157892 */ /* 0x000fe4000f8ec0ff */
[----:B------:R-:W-:Y:S02]  /*1d00*/  ULOP3.LUT UR22, UR22, 0x3fc0, URZ, 0xc0, !UPT ;  /* 0x00003fc016167892 */ /* 0x000fe4000f8ec0ff */
[----:B------:R-:W-:Y:S02]  /*1d10*/  ULOP3.LUT UR47, UR46, UR34, URZ, 0xfc, !UPT ;  /* 0x000000222e2f7292 */ /* 0x000fe4000f8efcff */
[----:B------:R-:W-:Y:S02]  /*1d20*/  ULOP3.LUT UR41, UR40, UR34, URZ, 0xfc, !UPT ;  /* 0x0000002228297292 */ /* 0x000fe4000f8efcff */
[----:B------:R-:W-:-:S02]  /*1d30*/  ULOP3.LUT UR37, UR36, UR34, URZ, 0xfc, !UPT ;  /* 0x0000002224257292 */ /* 0x000fc4000f8efcff */
[----:B------:R-:W-:Y:S02]  /*1d40*/  ULOP3.LUT UR35, UR35, UR34, URZ, 0xfc, !UPT ;  /* 0x0000002223237292 */ /* 0x000fe4000f8efcff */
[----:B------:R-:W-:Y:S02]  /*1d50*/  ULOP3.LUT UR19, UR19, 0x10000, URZ, 0xfc, !UPT ;  /* 0x0001000013137892 */ /* 0x000fe4000f8efcff */
[----:B------:R-:W-:Y:S02]  /*1d60*/  ULOP3.LUT UR20, UR20, 0x10000, URZ, 0xfc, !UPT ;  /* 0x0001000014147892 */ /* 0x000fe4000f8efcff */
[----:B------:R-:W-:Y:S02]  /*1d70*/  ULOP3.LUT UR21, UR21, 0x10000, URZ, 0xfc, !UPT ;  /* 0x0001000015157892 */ /* 0x000fe4000f8efcff */
[----:B------:R-:W-:Y:S01]  /*1d80*/  ULOP3.LUT UR22, UR22, 0x10000, URZ, 0xfc, !UPT ;  /* 0x0001000016167892 */ /* 0x000fe2000f8efcff */
[----:B------:R-:W-:Y:S01]  /*1d90*/  UMOV UR31, URZ ;  /* 0x000000ff001f7c82 */ /* 0x000fe20008000000 */
[----:B------:R-:W-:Y:S01]  /*1da0*/  UMOV UR30, URZ ;  /* 0x000000ff001e7c82 */ /* 0x000fe20008000000 */
[----:B------:R-:W-:Y:S01]  /*1db0*/  UMOV UR29, URZ ;  /* 0x000000ff001d7c82 */ /* 0x000fe20008000000 */
[----:B------:R-:W-:Y:S01]  /*1dc0*/  UMOV UR46, URZ ;  /* 0x000000ff002e7c82 */ /* 0x000fe20008000000 */
[----:B------:R-:W-:Y:S01]  /*1dd0*/  UMOV UR40, URZ ;  /* 0x000000ff00287c82 */ /* 0x000fe20008000000 */
[----:B------:R-:W-:Y:S01]  /*1de0*/  UMOV UR36, URZ ;  /* 0x000000ff00247c82 */ /* 0x000fe20008000000 */
[----:B------:R-:W-:-:S05]  /*1df0*/  UMOV UR34, URZ ;  /* 0x000000ff00227c82 */ /* 0x000fca0008000000 */
.L_x_31:
[----:B------:R-:W-:Y:S01]  /*1e00*/  USHF.L.U32 UR13, UR30, 0x1f, URZ ;  /* 0x0000001f1e0d7899 */ /* 0x000fe200080006ff */
[----:B------:R-:W-:Y:S01]  /*1e10*/  SHF.L.U32 R2, R6, 0x1f, RZ ;  /* 0x0000001f06027819 */ /* 0x000fe200000006ff */
[----:B------:R-:W-:Y:S02]  /*1e20*/  ULEA UR16, UR29, UR12, 0x3 ;  /* 0x0000000c1d107291 */ /* 0x000fe4000f8e18ff */
[----:B------:R-:W-:Y:S02]  /*1e30*/  ULEA UR18, UR31, UR12, 0x3 ;  /* 0x0000000c1f127291 */ /* 0x000fe4000f8e18ff */
[----:B------:R-:W-:Y:S01]  /*1e40*/  MOV R0, UR13 ;  /* 0x0000000d00007c02 */ /* 0x000fe20008000f00 */
[----:B------:R-:W-:Y:S02]  /*1e50*/  ULEA UR17, UR31, UR32, 0x7 ;  /* 0x000000201f117291 */ /* 0x000fe4000f8e38ff */
[----:B------:R-:W-:Y:S02]  /*1e60*/  UPLOP3.LUT UP2, UPT, UPT, UPT, UPT, 0x40, 0x4 ;  /* 0x000000000004789c */ /* 0x000fe40003f4e870 */
[----:B------:R4:W2:Y:S02]  /*1e70*/  SYNCS.PHASECHK.TRANS64.TRYWAIT P1, [UR16], R0 ;  /* 0x00000000ff0075a7 */ /* 0x0008a40008021110 */
[----:B------:R-:W5:Y:S02]  /*1e80*/  SYNCS.PHASECHK.TRANS64.TRYWAIT P0, [UR18+0x70], R2 ;  /* 0x00007002ff0075a7 */ /* 0x000f640008001112 */
[----:B--2-45:R-:W-:Y:S05]  /*1e90*/  @P0 BRA `(.L_x_25) ;  /* 0x0000000000080947 */ /* 0x034fea0003800000 */
[----:B------:R-:W2:Y:S02]  /*1ea0*/  SYNCS.PHASECHK.TRANS64.TRYWAIT P0, [UR18+0x70], R2 ;  /* 0x00007002ff0075a7 */ /* 0x000ea40008001112 */
[----:B--2---:R-:W-:Y:S05]  /*1eb0*/  @!P0 BRA `(.L_x_26) ;  /* 0x0000002800e08947 */ /* 0x004fea0003800000 */
.L_x_25:
[----:B------:R-:W-:-:S05]  /*1ec0*/  UMOV UR27, URZ ;  /* 0x000000ff001b7c82 */ /* 0x000fca0008000000 */
.L_x_29:
[----:B------:R-:W-:Y:S02]  /*1ed0*/  USHF.L.U32 UR28, UR29, 0xa, URZ ;  /* 0x0000000a1d1c7899 */ /* 0x000fe400080006ff */
[----:B------:R-:W-:Y:S02]  /*1ee0*/  UIADD3 UR23, UPT, UPT, UR29, 0x1, URZ ;  /* 0x000000011d177890 */ /* 0x000fe4000fffe0ff */
[----:B------:R-:W-:Y:S02]  /*1ef0*/  UISETP.GT.U32.AND UP0, UPT, UR27, 0x1e, UPT ;  /* 0x0000001e1b00788c */ /* 0x000fe4000bf04070 */
[----:B----4-:R-:W-:Y:S02]  /*1f00*/  USHF.L.U32 UR52, UR29, 0x5, URZ ;  /* 0x000000051d347899 */ /* 0x010fe400080006ff */
[----:B------:R-:W-:Y:S02]  /*1f10*/  UIADD3 UR16, UPT, UPT, UR28, 0x6, URZ ;  /* 0x000000061c107890 */ /* 0x000fe4000fffe0ff */
[----:B------:R-:W-:Y:S01]  /*1f20*/  ULEA UR13, UR29, UR12, 0x3 ;  /* 0x0000000c1d0d7291 */ /* 0x000fe2000f8e18ff */
[----:B------:R-:W-:Y:S01]  /*1f30*/  PLOP3.LUT P0, PT, PT, PT, UP0, 0x80, 0x8 ;  /* 0x000000000008781c */ /* 0x000fe20003f0f008 */
[----:B------:R-:W-:Y:S02]  /*1f40*/  UISETP.NE.AND UP1, UPT, UR23, 0x6, UPT ;  /* 0x000000061700788c */ /* 0x000fe4000bf25270 */
[----:B------:R-:W-:Y:S02]  /*1f50*/  UIADD3 UR54, UPT, UPT, UR52, UR20, URZ ;  /* 0x0000001434367290 */ /* 0x000fe4000fffe0ff */
[----:B------:R-:W-:Y:S02]  /*1f60*/  UIADD3 UR50, UPT, UPT, UR28, UR22, URZ ;  /* 0x000000161c327290 */ /* 0x000fe4000fffe0ff */
[----:B------:R-:W-:Y:S02]  /*1f70*/  UIADD3 UR48, UPT, UPT, UR28, UR21, URZ ;  /* 0x000000151c307290 */ /* 0x000fe4000fffe0ff */
[----:B------:R-:W-:Y:S02]  /*1f80*/  UIADD3 UR44, UPT, UPT, UR22, 0x2, UR28 ;  /* 0x00000002162c7890 */ /* 0x000fe4000fffe01c */
[----:B------:R-:W-:Y:S02]  /*1f90*/  UIADD3 UR42, UPT, UPT, UR21, 0x2, UR28 ;  /* 0x00000002152a7890 */ /* 0x000fe4000fffe01c */
[----:B------:R-:W-:Y:S02]  /*1fa0*/  UIADD3 UR38, UPT, UPT, UR22, 0x4, UR28 ;  /* 0x0000000416267890 */ /* 0x000fe4000fffe01c */
[----:B------:R-:W-:Y:S02]  /*1fb0*/  UIADD3 UR26, UPT, UPT, UR16, UR22, URZ ;  /* 0x00000016101a7290 */ /* 0x000fe4000fffe0ff */
[----:B------:R-:W-:Y:S02]  /*1fc0*/  UIADD3 UR52, UPT, UPT, UR52, UR19, URZ ;  /* 0x0000001334347290 */ /* 0x000fe4000fffe0ff */
[----:B------:R-:W-:Y:S02]  /*1fd0*/  UIADD3 UR28, UPT, UPT, UR21, 0x4, UR28 ;  /* 0x00000004151c7890 */ /* 0x000fe4000fffe01c */
[----:B------:R-:W-:Y:S02]  /*1fe0*/  UIADD3 UR25, UPT, UPT, UR13, 0x30, URZ ;  /* 0x000000300d197890 */ /* 0x000fe4000fffe0ff */
[----:B------:R-:W-:Y:S02]  /*1ff0*/  USEL UR24, URZ, 0x1, UP1 ;  /* 0x00000001ff187887 */ /* 0x000fe40008800000 */
[----:B------:R-:W-:Y:S02]  /*2000*/  UIADD3 UR16, UPT, UPT, UR16, UR21, URZ ;  /* 0x0000001510107290 */ /* 0x000fe4000fffe0ff */
[----:B------:R-:W-:Y:S01]  /*2010*/  USEL UR29, UR23, URZ, UP1 ;  /* 0x000000ff171d7287 */ /* 0x000fe20008800000 */
[----:B------:R-:W-:Y:S01]  /*2020*/  UMOV UR55, 0x4008 ;  /* 0x0000400800377882 */ /* 0x000fe20000000000 */
[----:B------:R-:W-:Y:S01]  /*2030*/  UMOV UR53, 0x4008 ;  /* 0x0000400800357882 */ /* 0x000fe20000000000 */
[----:B------:R-:W-:Y:S01]  /*2040*/  UMOV UR51, 0x40004040 ;  /* 0x4000404000337882 */ /* 0x000fe20000000000 */
[----:B------:R-:W-:Y:S01]  /*2050*/  UMOV UR49, 0x40004040 ;  /* 0x4000404000317882 */ /* 0x000fe20000000000 */
[----:B------:R-:W-:Y:S01]  /*2060*/  UMOV UR45, 0x40004040 ;  /* 0x40004040002d7882 */ /* 0x000fe20000000000 */
[----:B------:R-:W-:Y:S01]  /*2070*/  UMOV UR43, 0x40004040 ;  /* 0x40004040002b7882 */ /* 0x000fe20000000000 */
[----:B------:R-:W-:Y:S01]  /*2080*/  UMOV UR39, 0x40004040 ;  /* 0x4000404000277882 */ /* 0x000fe20000000000 */
[----:B--2---:R-:W-:Y:S05]  /*2090*/  @P1 BRA `(.L_x_27) ;  /* 0x0000000000101947 */ /* 0x004fea0003800000 */
[----:B------:R-:W-:Y:S06]  /*20a0*/  USHF.L.U32 UR23, UR30, 0x1f, URZ ;  /* 0x0000001f1e177899 */ /* 0x000fec00080006ff */
[----:B--2---:R-:W-:Y:S04]  /*20b0*/  MOV R0, UR23 ;  /* 0x0000001700007c02 */ /* 0x004fe80008000f00 */
[----:B------:R-:W2:Y:S02]  /*20c0*/  SYNCS.PHASECHK.TRANS64.TRYWAIT P1, [UR13], R0 ;  /* 0x00000000ff0075a7 */ /* 0x000ea4000802110d */
[----:B--2---:R-:W-:Y:S05]  /*20d0*/  @!P1 BRA `(.L_x_28) ;  /* 0x0000002800749947 */ /* 0x004fea0003800000 */
.L_x_27:
[----:B------:R-:W-:Y:S01]  /*20e0*/  ULOP3.LUT UR30, UR30, UR24, URZ, 0x3c, !UPT ;  /* 0x000000181e1e7292 */ /* 0x000fe2000f8e3cff */
[----:B------:R-:W-:Y:S01]  /*20f0*/  PLOP3.LUT P1, PT, PT, PT, PT, 0x80, 0x8 ;  /* 0x000000000008781c */ /* 0x000fe20003f2f070 */
[----:B------:R-:W-:Y:S01]  /*2100*/  UIADD3 UR27, UPT, UPT, UR27, 0x1, URZ ;  /* 0x000000011b1b7890 */ /* 0x000fe2000fffe0ff */
[----:B------:R4:W-:Y:S01]  /*2110*/  UTCCP.T.S.4x32dp128bit tmem[UR32+0x100], gdesc[UR54] ;  /* 0x00010036200079e7 */ /* 0x0009e20009100000 */
[----:B------:R-:W-:Y:S01]  /*2120*/  UMOV UR60, UR16 ;  /* 0x00000010003c7c82 */ /* 0x000fe20008000000 */
[----:B------:R-:W-:Y:S01]  /*2130*/  @!UP0 USHF.L.U32 UR13, UR30, 0x1f, URZ ;  /* 0x0000001f1e0d8899 */ /* 0x000fe200080006ff */
[----:B------:R4:W-:Y:S01]  /*2140*/  UTCCP.T.S.4x32dp128bit tmem[UR32+0x110], gdesc[UR52] ;  /* 0x00011034200079e7 */ /* 0x0009e20009100000 */
[----:B------:R-:W-:Y:S01]  /*2150*/  @!UP0 ULEA UR16, UR29, UR12, 0x3 ;  /* 0x0000000c1d108291 */ /* 0x000fe2000f8e18ff */
[----:B------:R4:W-:Y:S01]  /*2160*/  UTCQMMA gdesc[UR48], gdesc[UR50], tmem[UR17], tmem[UR46], idesc[UR47], tmem[UR10], UP2 ;  /* 0x000a2e3230007dea */ /* 0x0009e20009000311 */
[----:B------:R-:W-:Y:S01]  /*2170*/  UMOV UR56, UR28 ;  /* 0x0000001c00387c82 */ /* 0x000fe20008000000 */
[----:B------:R-:W-:Y:S01]  /*2180*/  UMOV UR57, 0x40004040 ;  /* 0x4000404000397882 */ /* 0x000fe20000000000 */
[----:B--2---:R-:W-:Y:S01]  /*2190*/  MOV R0, UR13 ;  /* 0x0000000d00007c02 */ /* 0x004fe20008000f00 */
[----:B------:R4:W-:Y:S01]  /*21a0*/  UTCQMMA gdesc[UR42], gdesc[UR44], tmem[UR17], tmem[UR40], idesc[UR41], tmem[UR8], UPT ;  /* 0x0008282c2a007dea */ /* 0x0009e2000b800311 */
[----:B------:R-:W-:Y:S01]  /*21b0*/  UMOV UR58, UR26 ;  /* 0x0000001a003a7c82 */ /* 0x000fe20008000000 */
[----:B------:R-:W-:Y:S01]  /*21c0*/  UMOV UR59, 0x40004040 ;  /* 0x40004040003b7882 */ /* 0x000fe20000000000 */
[----:B------:R-:W-:Y:S01]  /*21d0*/  UMOV UR61, 0x40004040 ;  /* 0x40004040003d7882 */ /* 0x000fe20000000000 */
[----:B------:R4:W-:Y:S01]  /*21e0*/  UTCQMMA gdesc[UR56], gdesc[UR38], tmem[UR17], tmem[UR36], idesc[UR37], tmem[UR6], UPT ;  /* 0x0006242638007dea */ /* 0x0009e2000b800311 */
[----:B------:R4:W-:Y:S01]  /*21f0*/  UTCQMMA gdesc[UR60], gdesc[UR58], tmem[UR17], tmem[UR34], idesc[UR35], tmem[UR4], UPT ;  /* 0x0004223a3c007dea */ /* 0x0009e2000b800311 */
[----:B------:R4:W-:Y:S01]  /*2200*/  UTCBAR [UR25], URZ ;  /* 0x000000ff190073e9 */ /* 0x0009e200080000ff */
[----:B------:R4:W2:Y:S01]  /*2210*/  @!P0 SYNCS.PHASECHK.TRANS64.TRYWAIT P1, [UR16], R0 ;  /* 0x00000000ff0085a7 */ /* 0x0008a20008021110 */
[----:B------:R-:W-:Y:S02]  /*2220*/  UISETP.NE.AND UP0, UPT, UR27, 0x20, UPT ;  /* 0x000000201b00788c */ /* 0x000fe4000bf05270 */
[----:B------:R-:W-:Y:S07]  /*2230*/  UPLOP3.LUT UP2, UPT, UPT, UPT, UPT, 0x80, 0x8 ;  /* 0x000000000008789c */ /* 0x000fee0003f4f070 */
[----:B------:R-:W-:Y:S05]  /*2240*/  BRA.U UP0, `(.L_x_29) ;  /* 0xfffffffd00207547 */ /* 0x000fea000b83ffff */
[----:B------:R-:W-:Y:S01]  /*2250*/  UIADD3 UR31, UPT, UPT, UR31, 0x1, URZ ;  /* 0x000000011f1f7890 */ /* 0x000fe2000fffe0ff */
[----:B----4-:R-:W-:Y:S01]  /*2260*/  LEA R0, R5, UR12, 0x3 ;  /* 0x0000000c05007c11 */ /* 0x010fe2000f8e18ff */
[----:B------:R-:W-:Y:S01]  /*2270*/  UIADD3 UR18, UPT, UPT, UR18, 0x60, URZ ;  /* 0x0000006012127890 */ /* 0x000fe2000fffe0ff */
[----:B------:R-:W-:Y:S01]  /*2280*/  IMAD.U32 R3, R4, -0x80000000, RZ ;  /* 0x8000000004037824 */ /* 0x000fe200078e00ff */
[----:B------:R-:W-:-:S04]  /*2290*/  UISETP.NE.AND UP0, UPT, UR31, 0x2, UPT ;  /* 0x000000021f00788c */ /* 0x000fc8000bf05270 */
[----:B------:R-:W-:Y:S02]  /*22a0*/  USEL UR13, URZ, 0x1, UP0 ;  /* 0x00000001ff0d7887 */ /* 0x000fe40008000000 */
[----:B------:R-:W-:Y:S01]  /*22b0*/  USEL UR31, UR31, URZ, UP0 ;  /* 0x000000ff1f1f7287 */ /* 0x000fe20008000000 */
[----:B------:R4:W-:Y:S03]  /*22c0*/  UTCBAR [UR18], URZ ;  /* 0x000000ff120073e9 */ /* 0x0009e600080000ff */
[----:B------:R-:W-:Y:S01]  /*22d0*/  ULEA UR16, UR31, UR12, 0x3 ;  /* 0x0000000c1f107291 */ /* 0x000fe2000f8e18ff */
[----:B------:R-:W-:-:S05]  /*22e0*/  LOP3.LUT R6, R6, UR13, RZ, 0x3c, !PT ;  /* 0x0000000d06067c12 */ /* 0x000fca000f8e3cff */
[----:B------:R-:W-:-:S04]  /*22f0*/  IMAD.U32 R2, R6, -0x80000000, RZ ;  /* 0x8000000006027824 */ /* 0x000fc800078e00ff */
[----:B------:R4:W-:Y:S01]  /*2300*/  SYNCS.PHASECHK.TRANS64.TRYWAIT PT, [UR16+0x70], R2 ;  /* 0x00007002ff0075a7 */ /* 0x0009e200080e1110 */
[----:B------:R-:W5:Y:S02]  /*2310*/  SYNCS.PHASECHK.TRANS64.TRYWAIT P0, [R0+URZ+0x80], R3 ;  /* 0x00008003000075a7 */ /* 0x000f6400080011ff */
[----:B----45:R-:W-:Y:S05]  /*2320*/  @!P0 BRA `(.L_x_30) ;  /* 0x0000002800008947 */ /* 0x030fea0003800000 */
.L_x_73:
[C---:B------:R-:W-:Y:S01]  /*2330*/  LEA R2, R5.reuse, UR12, 0x4 ;  /* 0x0000000c05027c11 */ /* 0x040fe2000f8e20ff */
[----:B------:R-:W-:Y:S02]  /*2340*/  VIADD R5, R5, 0x1 ;  /* 0x0000000105057836 */ /* 0x000fe40000000000 */
[----:B----4-:R-:W-:-:S03]  /*2350*/  IMAD.MOV.U32 R3, RZ, RZ, 0x1 ;  /* 0x00000001ff037424 */ /* 0x010fc600078e00ff */
[----:B------:R-:W4:Y:S01]  /*2360*/  LDS R2, [R2+0x37c1c] ;  /* 0x037c1c0002027984 */ /* 0x000f220000000800 */
[C---:B--2---:R-:W-:Y:S01]  /*2370*/  ISETP.NE.AND P1, PT, R5.reuse, 0x2, PT ;  /* 0x000000020500780c */ /* 0x044fe20003f25270 */
[----:B------:R2:W-:Y:S06]  /*2380*/  MEMBAR.ALL.CTA ;  /* 0x0000000000007992 */ /* 0x0005ec0000008000 */
[----:B--2---:R-:W2:Y:S01]  /*2390*/  FENCE.VIEW.ASYNC.S ;  /* 0x00000000000073c6 */ /* 0x004ea20000000000 */
[----:B------:R-:W-:Y:S01]  /*23a0*/  SEL R5, R5, RZ, P1 ;  /* 0x000000ff05057207 */ /* 0x000fe20000800000 */
[----:B--2---:R2:W-:Y:S01]  /*23b0*/  SYNCS.ARRIVE.TRANS64.ART0 RZ, [R0+URZ+0x90], R3 ;  /* 0x0000900300ff79a7 */ /* 0x0045e200085000ff */
[----:B----4-:R-:W-:-:S02]  /*23c0*/  ISETP.NE.AND P0, PT, R2, 0x1, PT ;  /* 0x000000010200780c */ /* 0x010fc40003f05270 */
[----:B--2---:R-:W-:-:S04]  /*23d0*/  SEL R3, RZ, 0x1, P1 ;  /* 0x00000001ff037807 */ /* 0x004fc80000800000 */
[----:B------:R-:W-:-:S07]  /*23e0*/  LOP3.LUT R4, R4, R3, RZ, 0x3c, !PT ;  /* 0x0000000304047212 */ /* 0x000fce00078e3cff */
[----:B------:R-:W-:Y:S05]  /*23f0*/  @!P0 BRA `(.L_x_31) ;  /* 0xfffffff800808947 */ /* 0x000fea000383ffff */
[----:B------:R-:W-:-:S06]  /*2400*/  UIADD3 UR31, UPT, UPT, UR31, 0x1, URZ ;  /* 0x000000011f1f7890 */ /* 0x000fcc000fffe0ff */
[----:B------:R-:W-:Y:S02]  /*2410*/  MOV R0, UR31 ;  /* 0x0000001f00007c02 */ /* 0x000fe40008000f00 */
.L_x_24:
[----:B------:R-:W4:Y:S02]  /*2420*/  S2UR UR4, SR_CgaCtaId ;  /* 0x00000000000479c3 */ /* 0x000f240000008800 */
[----:B----4-:R-:W-:-:S04]  /*2430*/  ULOP3.LUT UR4, UR4, 0x1, URZ, 0xc0, !UPT ;  /* 0x0000000104047892 */ /* 0x010fc8000f8ec0ff */
[----:B------:R-:W-:-:S09]  /*2440*/  UISETP.NE.U32.AND UP0, UPT, UR4, 0x1, UPT ;  /* 0x000000010400788c */ /* 0x000fd2000bf05070 */
[----:B------:R-:W-:Y:S05]  /*2450*/  BRA.U !UP0, `(.L_x_22) ;  /* 0x0000000108207547 */ /* 0x000fea000b800000 */
[----:B------:R-:W-:-:S04]  /*2460*/  ISETP.NE.AND P0, PT, R0, 0x2, PT ;  /* 0x000000020000780c */ /* 0x000fc80003f05270 */
[----:B------:R-:W-:Y:S02]  /*2470*/  SEL R3, RZ, 0x1, P0 ;  /* 0x00000001ff037807 */ /* 0x000fe40000000000 */
[----:B------:R-:W-:Y:S02]  /*2480*/  SEL R0, R0, RZ, P0 ;  /* 0x000000ff00007207 */ /* 0x000fe40000000000 */
[----:B------:R-:W-:Y:S02]  /*2490*/  LOP3.LUT R3, R6, R3, RZ, 0x3c, !PT ;  /* 0x0000000306037212 */ /* 0x000fe400078e3cff */
[----:B------:R-:W-:-:S03]  /*24a0*/  LEA R0, R0, UR12, 0x3 ;  /* 0x0000000c00007c11 */ /* 0x000fc6000f8e18ff */
[----:B------:R-:W-:-:S04]  /*24b0*/  IMAD.U32 R2, R3, -0x80000000, RZ ;  /* 0x8000000003027824 */ /* 0x000fc800078e00ff */
[----:B------:R-:W4:Y:S02]  /*24c0*/  SYNCS.PHASECHK.TRANS64.TRYWAIT P0, [R0+URZ+0x70], R2 ;  /* 0x00007002000075a7 */ /* 0x000f2400080011ff */
[----:B----4-:R-:W-:Y:S05]  /*24d0*/  @!P0 BRA `(.L_x_32) ;  /* 0x0000002400ac8947 */ /* 0x010fea0003800000 */
.L_x_22:
[----:B------:R-:W-:-:S13]  /*24e0*/  ISETP.GT.AND P0, PT, R124, 0x3, PT ;  /* 0x000000037c00780c */ /* 0x000fda0003f04270 */
[----:B-1----:R-:W-:Y:S05]  /*24f0*/  @P0 EXIT ;  /* 0x000000000000094d */ /* 0x002fea0003800000 */
[----:B------:R-:W-:Y:S05]  /*2500*/  BRA.U !UP4, `(.L_x_33) ;  /* 0x000000010cb87547 */ /* 0x000fea000b800000 */
[----:B------:R-:W1:Y:S01]  /*2510*/  S2UR UR6, SR_CgaCtaId ;  /* 0x00000000000679c3 */ /* 0x000e620000008800 */
[----:B------:R-:W-:Y:S01]  /*2520*/  NOP ;  /* 0x0000000000007918 */ /* 0x000fe20000000000 */
[----:B------:R-:W-:Y:S01]  /*2530*/  UMOV UR4, 0x40 ;  /* 0x0000004000047882 */ /* 0x000fe20000000000 */
[----:B------:R-:W-:Y:S01]  /*2540*/  UMOV UR5, 0x400 ;  /* 0x0000040000057882 */ /* 0x000fe20000000000 */
[----:B-1----:R-:W-:Y:S02]  /*2550*/  ULEA UR4, UR6, UR4, 0x18 ;  /* 0x0000000406047291 */ /* 0x002fe4000f8ec0ff */
[----:B------:R-:W-:-:S07]  /*2560*/  ULEA UR5, UR6, UR5, 0x18 ;  /* 0x0000000506057291 */ /* 0x000fce000f8ec0ff */
[----:B----4-:R-:W1:Y:S02]  /*2570*/  LDS.U8 R0, [UR4] ;  /* 0x00000004ff007984 */ /* 0x010e640008000000 */
[----:B-1----:R-:W-:-:S13]  /*2580*/  ISETP.NE.AND P0, PT, R0, RZ, PT ;  /* 0x000000ff0000720c */ /* 0x002fda0003f05270 */
[----:B------:R-:W-:Y:S05]  /*2590*/  @P0 BRA `(.L_x_34) ;  /* 0x00000000007c0947 */ /* 0x000fea0003800000 */
[----:B------:R-:W-:-:S13]  /*25a0*/  ELECT P0, URZ, PT ;  /* 0x0000000000ff782f */ /* 0x000fda0003800000 */
[----:B------:R-:W-:Y:S05]  /*25b0*/  @!P0 BRA `(.L_x_35) ;  /* 0x0000000000848947 */ /* 0x000fea0003800000 */
[----:B------:R-:W-:Y:S01]  /*25c0*/  UMOV UR4, 0x10 ;  /* 0x0000001000047882 */ /* 0x000fe20000000000 */
[----:B------:R-:W-:-:S04]  /*25d0*/  IMAD.MOV.U32 R2, RZ, RZ, 0xffff ;  /* 0x0000ffffff027424 */ /* 0x000fc800078e00ff */
[----:B------:R-:W-:Y:S04]  /*25e0*/  DEPBAR.LE SB1, 0x36 ;  /* 0x00009d800000791a */ /* 0x000fe80000000000 */
[----:B------:R-:W1:Y:S02]  /*25f0*/  UTCATOMSWS.FIND_AND_SET.ALIGN UP0, UR4, UR4 ;  /* 0x00000004000475e3 */ /* 0x000e640008000800 */
[----:B-1----:R-:W-:Y:S01]  /*2600*/  PLOP3.LUT P0, PT, PT, PT, UP0, 0x80, 0x8 ;  /* 0x000000000008781c */ /* 0x002fe20003f0f008 */
[----:B------:R-:W-:-:S03]  /*2610*/  IMAD.U32 R5, RZ, RZ, UR4 ;  /* 0x00000004ff057e24 */ /* 0x000fc6000f8e00ff */
[----:B------:R-:W-:-:S04]  /*2620*/  SEL R0, RZ, 0xffffffff, !P0 ;  /* 0xffffffffff007807 */ /* 0x000fc80004000000 */
[----:B------:R-:W-:Y:S01]  /*2630*/  ISETP.NE.AND P0, PT, R0, RZ, PT ;  /* 0x000000ff0000720c */ /* 0x000fe20003f05270 */
[----:B------:R-:W-:-:S12]  /*2640*/  IMAD.MOV.U32 R0, RZ, RZ, 0x1 ;  /* 0x00000001ff007424 */ /* 0x000fd800078e00ff */
[----:B------:R-:W-:Y:S05]  /*2650*/  @P0 BRA `(.L_x_36) ;  /* 0x0000000000240947 */ /* 0x000fea0003800000 */
.L_x_37:
[----:B------:R-:W-:Y:S05]  /*2660*/  NANOSLEEP 0x64 ;  /* 0x000000640000795d */ /* 0x000fea0003800000 */
[----:B------:R-:W-:-:S05]  /*2670*/  UMOV UR4, 0x10 ;  /* 0x0000001000047882 */ /* 0x000fca0000000000 */
[----:B------:R-:W-:Y:S04]  /*2680*/  DEPBAR.LE SB1, 0x36 ;  /* 0x00009d800000791a */ /* 0x000fe80000000000 */
[----:B------:R-:W1:Y:S02]  /*2690*/  UTCATOMSWS.FIND_AND_SET.ALIGN UP0, UR4, UR4 ;  /* 0x00000004000475e3 */ /* 0x000e640008000800 */
[----:B-1----:R-:W-:Y:S01]  /*26a0*/  PLOP3.LUT P0, PT, PT, PT, UP0, 0x80, 0x8 ;  /* 0x000000000008781c */ /* 0x002fe20003f0f008 */
[----:B------:R-:W-:-:S03]  /*26b0*/  IMAD.U32 R5, RZ, RZ, UR4 ;  /* 0x00000004ff057e24 */ /* 0x000fc6000f8e00ff */
[----:B------:R-:W-:-:S04]  /*26c0*/  SEL R3, RZ, 0xffffffff, !P0 ;  /* 0xffffffffff037807 */ /* 0x000fc80004000000 */
[----:B------:R-:W-:-:S13]  /*26d0*/  ISETP.NE.AND P0, PT, R3, RZ, PT ;  /* 0x000000ff0300720c */ /* 0x000fda0003f05270 */
[----:B------:R-:W-:Y:S05]  /*26e0*/  @!P0 BRA `(.L_x_37) ;  /* 0xfffffffc00dc8947 */ /* 0x000fea000383ffff */
.L_x_36:
[C---:B------:R-:W-:Y:S01]  /*26f0*/  VIADD R3, R5.reuse, 0x10 ;  /* 0x0000001005037836 */ /* 0x040fe20000000000 */
[----:B------:R-:W-:Y:S01]  /*2700*/  UMOV UR4, 0x50 ;  /* 0x0000005000047882 */ /* 0x000fe20000000000 */
[----:B------:R-:W-:Y:S01]  /*2710*/  SHF.L.U32 R2, R2, R5, RZ ;  /* 0x0000000502027219 */ /* 0x000fe200000006ff */
[----:B------:R-:W-:Y:S01]  /*2720*/  ULEA UR4, UR6, UR4, 0x18 ;  /* 0x0000000406047291 */ /* 0x000fe2000f8ec0ff */
[----:B------:R-:W-:Y:S01]  /*2730*/  IMAD.SHL.U32 R5, R5, 0x20, RZ ;  /* 0x0000002005057824 */ /* 0x000fe200078e00ff */
[----:B------:R-:W-:-:S04]  /*2740*/  SHF.L.U32 R3, R0, R3, RZ ;  /* 0x0000000300037219 */ /* 0x000fc800000006ff */
[----:B------:R-:W-:-:S05]  /*2750*/  LOP3.LUT R2, R3, R2, RZ, 0xfc, !PT ;  /* 0x0000000203027212 */ /* 0x000fca00078efcff */
[----:B------:R1:W-:Y:S04]  /*2760*/  ATOMS.OR RZ, [UR4], R2 ;  /* 0x00000002ffff798c */ /* 0x0003e8000b000004 */
[----:B------:R1:W-:Y:S01]  /*2770*/  STS [UR5+0xa8], R5 ;  /* 0x0000a805ff007988 */ /* 0x0003e20008000805 */
[----:B------:R-:W-:Y:S05]  /*2780*/  BRA `(.L_x_35) ;  /* 0x0000000000107947 */ /* 0x000fea0003800000 */
.L_x_34:
[----:B------:R-:W-:Y:S02]  /*2790*/  MOV R0, 0xffffffff ;  /* 0xffffffff00007802 */ /* 0x000fe40000000f00 */
[----:B------:R-:W-:-:S03]  /*27a0*/  MOV R2, 0x27d0 ;  /* 0x000027d000027802 */ /* 0x000fc60000000f00 */
[----:B------:R1:W-:Y:S04]  /*27b0*/  STS [UR5+0xa8], R0 ;  /* 0x0000a800ff007988 */ /* 0x0003e80008000805 */
[----:B-123--:R-:W-:Y:S05]  /*27c0*/  CALL.REL.NOINC `($__internal_1_$__cuda_sm10x_tcgen05_guardrail_trap_phase_invalid_during_alloc) ;  /* 0x00000024005c7944 */ /* 0x00efea0003c00000 */
.L_x_35:
[----:B------:R-:W-:Y:S05]  /*27d0*/  WARPSYNC.ALL ;  /* 0x0000000000007948 */ /* 0x000fea0003800000 */
[----:B------:R-:W-:Y:S01]  /*27e0*/  NOP ;  /* 0x0000000000007918 */ /* 0x000fe20000000000 */
.L_x_33:
[----:B------:R-:W5:Y:S08]  /*27f0*/  S2UR UR4, SR_CgaCtaId ;  /* 0x00000000000479c3 */ /* 0x000f700000008800 */
[----:B------:R-:W-:Y:S06]  /*2800*/  BAR.SYNC.DEFER_BLOCKING 0x3, 0xa0 ;  /* 0x00c2800000007b1d */ /* 0x000fec0000010000 */
[----:B------:R-:W-:-:S02]  /*2810*/  UMOV UR5, 0x400 ;  /* 0x0000040000057882 */ /* 0x000fc40000000000 */
[----:B-----5:R-:W-:-:S06]  /*2820*/  ULEA UR4, UR4, UR5, 0x18 ;  /* 0x0000000504047291 */ /* 0x020fcc000f8ec0ff */
[----:B------:R-:W-:-:S05]  /*2830*/  MOV R87, UR4 ;  /* 0x0000000400577c02 */ /* 0x000fca0008000f00 */
[----:B------:R1:W2:Y:S01]  /*2840*/  LDS R123, [R87+0xa8] ;  /* 0x0000a800577b7984 */ /* 0x0002a20000000800 */
[----:B------:R-:W5:Y:S02]  /*2850*/  SYNCS.PHASECHK.TRANS64.TRYWAIT P0, [R87+URZ+0x80], RZ ;  /* 0x000080ff570075a7 */ /* 0x000f6400080011ff */
[----:B-12--5:R-:W-:Y:S05]  /*2860*/  @!P0 BRA `(.L_x_38) ;  /* 0x0000002000e08947 */ /* 0x026fea0003800000 */
.L_x_75:
[----:B------:R-:W2:Y:S01]  /*2870*/  LDS.128 R88, [R87+0x37c10] ;  /* 0x037c100057587984 */ /* 0x000ea20000000c00 */
[----:B----4-:R-:W-:Y:S01]  /*2880*/  HFMA2 R0, -RZ, RZ, 0, 5.9604644775390625e-08 ;  /* 0x00000001ff007431 */ /* 0x010fe200000001ff */
[----:B------:R4:W-:Y:S06]  /*2890*/  MEMBAR.ALL.CTA ;  /* 0x0000000000007992 */ /* 0x0009ec0000008000 */
[----:B----4-:R-:W4:Y:S02]  /*28a0*/  FENCE.VIEW.ASYNC.S ;  /* 0x00000000000073c6 */ /* 0x010f240000000000 */
[----:B----4-:R4:W-:Y:S01]  /*28b0*/  SYNCS.ARRIVE.TRANS64.ART0 RZ, [R87+URZ+0x90], R0 ;  /* 0x0000900057ff79a7 */ /* 0x0109e200085000ff */
[----:B--2---:R-:W-:-:S13]  /*28c0*/  ISETP.NE.AND P0, PT, R91, 0x1, PT ;  /* 0x000000015b00780c */ /* 0x004fda0003f05270 */
[----:B----4-:R-:W-:Y:S05]  /*28d0*/  @P0 BRA `(.L_x_39) ;  /* 0x0000001800b80947 */ /* 0x010fea0003800000 */
[----:B------:R-:W-:Y:S01]  /*28e0*/  IMAD.SHL.U32 R3, R104, 0x40, RZ ;  /* 0x0000004068037824 */ /* 0x000fe200078e00ff */
[----:B------:R-:W-:Y:S01]  /*28f0*/  SHF.R.U32.HI R2, RZ, 0x5, R104 ;  /* 0x00000005ff027819 */ /* 0x000fe20000011668 */
[----:B------:R-:W2:Y:S01]  /*2900*/  S2UR UR8, SR_CgaCtaId ;  /* 0x00000000000879c3 */ /* 0x000ea20000008800 */
[----:B------:R-:W4:Y:S01]  /*2910*/  S2R R102, SR_LANEID ;  /* 0x0000000000667919 */ /* 0x000f220000000000 */
[----:B------:R-:W-:Y:S01]  /*2920*/  IMAD R122, R124, 0x4, R87 ;  /* 0x000000047c7a7824 */ /* 0x000fe200078e0257 */
[----:B------:R-:W-:Y:S01]  /*2930*/  LOP3.LUT R3, R3, 0x7c0, RZ, 0xc0, !PT ;  /* 0x000007c003037812 */ /* 0x000fe200078ec0ff */
[----:B------:R-:W-:Y:S01]  /*2940*/  IMAD.MOV.U32 R108, RZ, RZ, 0x1 ;  /* 0x00000001ff6c7424 */ /* 0x000fe200078e00ff */
[----:B------:R-:W-:Y:S01]  /*2950*/  CS2R R106, SRZ ;  /* 0x00000000006a7805 */ /* 0x000fe2000001ff00 */
[----:B------:R-:W-:Y:S01]  /*2960*/  IMAD.MOV.U32 R105, RZ, RZ, RZ ;  /* 0x000000ffff697224 */ /* 0x000fe200078e00ff */
[----:B------:R-:W-:Y:S01]  /*2970*/  UMOV UR9, 0x400 ;  /* 0x0000040000097882 */ /* 0x000fe20000000000 */
[----:B------:R-:W-:Y:S01]  /*2980*/  IMAD R4, R2, 0x800, R3 ;  /* 0x0000080002047824 */ /* 0x000fe200078e0203 */
[----:B------:R-:W1:Y:S01]  /*2990*/  LDCU.64 UR10, c[0x0][0x348] ;  /* 0x00006900ff0a77ac */ /* 0x000e620008000a00 */
[----:B------:R-:W-:-:S02]  /*29a0*/  IMAD.SHL.U32 R3, R104, 0x80, RZ ;  /* 0x0000008068037824 */ /* 0x000fc400078e00ff */
[----:B------:R-:W-:Y:S02]  /*29b0*/  IMAD.IADD R5, R87, 0x1, R4 ;  /* 0x0000000157057824 */ /* 0x000fe400078e0204 */
[C---:B------:R-:W-:Y:S01]  /*29c0*/  IMAD R109, R2.reuse, 0x200000, R123 ;  /* 0x00200000026d7824 */ /* 0x040fe200078e027b */
[----:B------:R-:W-:Y:S01]  /*29d0*/  LOP3.LUT R3, R3, 0xf80, RZ, 0xc0, !PT ;  /* 0x00000f8003037812 */ /* 0x000fe200078ec0ff */
[C---:B------:R-:W-:Y:S02]  /*29e0*/  VIADD R4, R5.reuse, 0x4430 ;  /* 0x0000443005047836 */ /* 0x040fe40000000000 */
[----:B------:R-:W-:Y:S02]  /*29f0*/  VIADD R7, R5, 0x4420 ;  /* 0x0000442005077836 */ /* 0x000fe40000000000 */
[----:B------:R-:W-:Y:S01]  /*2a00*/  IMAD R6, R2, 0x1000, R3 ;  /* 0x0000100002067824 */ /* 0x000fe200078e0203 */
[----:B------:R-:W-:Y:S02]  /*2a10*/  SHF.R.U32.HI R121, RZ, 0x3, R4 ;  /* 0x00000003ff797819 */ /* 0x000fe40000011604 */
[----:B------:R-:W-:Y:S01]  /*2a20*/  SHF.R.U32.HI R120, RZ, 0x3, R7 ;  /* 0x00000003ff787819 */ /* 0x000fe20000011607 */
[----:B------:R-:W-:Y:S01]  /*2a30*/  IMAD.IADD R3, R87, 0x1, R6 ;  /* 0x0000000157037824 */ /* 0x000fe200078e0206 */
[----:B------:R-:W-:Y:S01]  /*2a40*/  LOP3.LUT R121, R4, 0x30, R121, 0x78, !PT ;  /* 0x0000003004797812 */ /* 0x000fe200078e7879 */
[----:B------:R-:W-:Y:S01]  /*2a50*/  VIADD R4, R5, 0x4410 ;  /* 0x0000441005047836 */ /* 0x000fe20000000000 */
[----:B------:R-:W-:Y:S01]  /*2a60*/  LOP3.LUT R120, R7, 0x30, R120, 0x78, !PT ;  /* 0x0000003007787812 */ /* 0x000fe200078e7878 */
[----:B------:R-:W-:Y:S01]  /*2a70*/  VIADD R5, R5, 0x4400 ;  /* 0x0000440005057836 */ /* 0x000fe20000000000 */
[----:B--2---:R-:W-:Y:S01]  /*2a80*/  ULEA UR7, UR8, UR9, 0x18 ;  /* 0x0000000908077291 */ /* 0x004fe2000f8ec0ff */
[C---:B------:R-:W-:Y:S01]  /*2a90*/  VIADD R6, R3.reuse, 0x430 ;  /* 0x0000043003067836 */ /* 0x040fe20000000000 */
[----:B------:R-:W-:Y:S01]  /*2aa0*/  SHF.R.U32.HI R119, RZ, 0x3, R4 ;  /* 0x00000003ff777819 */ /* 0x000fe20000011604 */
[----:B------:R-:W-:Y:S01]  /*2ab0*/  VIADD R7, R3, 0x420 ;  /* 0x0000042003077836 */ /* 0x000fe20000000000 */
[----:B------:R-:W-:-:S02]  /*2ac0*/  SHF.R.U32.HI R118, RZ, 0x3, R5 ;  /* 0x00000003ff767819 */ /* 0x000fc40000011605 */
[----:B------:R-:W-:Y:S01]  /*2ad0*/  LOP3.LUT R119, R4, 0x30, R119, 0x78, !PT ;  /* 0x0000003004777812 */ /* 0x000fe200078e7877 */
[----:B------:R-:W-:Y:S01]  /*2ae0*/  VIADD R4, R3, 0x410 ;  /* 0x0000041003047836 */ /* 0x000fe20000000000 */
[----:B------:R-:W-:Y:S01]  /*2af0*/  LOP3.LUT R118, R5, 0x30, R118, 0x78, !PT ;  /* 0x0000003005767812 */ /* 0x000fe200078e7876 */
[C---:B------:R-:W-:Y:S01]  /*2b00*/  VIADD R5, R3.reuse, 0x400 ;  /* 0x0000040003057836 */ /* 0x040fe20000000000 */
[----:B------:R-:W-:Y:S02]  /*2b10*/  SHF.R.U32.HI R117, RZ, 0x3, R6 ;  /* 0x00000003ff757819 */ /* 0x000fe40000011606 */
[----:B------:R-:W-:Y:S02]  /*2b20*/  SHF.R.U32.HI R115, RZ, 0x3, R4 ;  /* 0x00000003ff737819 */ /* 0x000fe40000011604 */
[----:B------:R-:W-:Y:S02]  /*2b30*/  SHF.R.U32.HI R114, RZ, 0x3, R5 ;  /* 0x00000003ff727819 */ /* 0x000fe40000011605 */
[----:B------:R-:W-:Y:S01]  /*2b40*/  LOP3.LUT R117, R6, 0x70, R117, 0x78, !PT ;  /* 0x0000007006757812 */ /* 0x000fe200078e7875 */
[C---:B------:R-:W-:Y:S01]  /*2b50*/  VIADD R6, R3.reuse, 0x470 ;  /* 0x0000047003067836 */ /* 0x040fe20000000000 */
[----:B------:R-:W-:Y:S01]  /*2b60*/  LOP3.LUT R115, R4, 0x70, R115, 0x78, !PT ;  /* 0x0000007004737812 */ /* 0x000fe200078e7873 */
[----:B------:R-:W-:Y:S01]  /*2b70*/  VIADD R4, R3, 0x450 ;  /* 0x0000045003047836 */ /* 0x000fe20000000000 */
[----:B------:R-:W-:Y:S01]  /*2b80*/  LOP3.LUT R114, R5, 0x70, R114, 0x78, !PT ;  /* 0x0000007005727812 */ /* 0x000fe200078e7872 */
[C---:B------:R-:W-:Y:S01]  /*2b90*/  VIADD R5, R3.reuse, 0x460 ;  /* 0x0000046003057836 */ /* 0x040fe20000000000 */
[----:B------:R-:W-:Y:S01]  /*2ba0*/  SHF.R.U32.HI R116, RZ, 0x3, R7 ;  /* 0x00000003ff747819 */ /* 0x000fe20000011607 */
[----:B------:R-:W-:Y:S01]  /*2bb0*/  VIADD R3, R3, 0x440 ;  /* 0x0000044003037836 */ /* 0x000fe20000000000 */
[----:B------:R-:W-:-:S02]  /*2bc0*/  SHF.R.U32.HI R113, RZ, 0x3, R6 ;  /* 0x00000003ff717819 */ /* 0x000fc40000011606 */
[----:B------:R-:W-:Y:S02]  /*2bd0*/  SHF.R.U32.HI R112, RZ, 0x3, R5 ;  /* 0x00000003ff707819 */ /* 0x000fe40000011605 */
[----:B------:R-:W-:Y:S02]  /*2be0*/  SHF.R.U32.HI R111, RZ, 0x3, R4 ;  /* 0x00000003ff6f7819 */ /* 0x000fe40000011604 */
[----:B------:R-:W-:Y:S02]  /*2bf0*/  SHF.R.U32.HI R110, RZ, 0x3, R3 ;  /* 0x00000003ff6e7819 */ /* 0x000fe40000011603 */
[----:B------:R-:W-:Y:S02]  /*2c00*/  LOP3.LUT R116, R7, 0x70, R116, 0x78, !PT ;  /* 0x0000007007747812 */ /* 0x000fe400078e7874 */
[----:B------:R-:W-:Y:S02]  /*2c10*/  LOP3.LUT R113, R6, 0x70, R113, 0x78, !PT ;  /* 0x0000007006717812 */ /* 0x000fe400078e7871 */
[----:B------:R-:W-:-:S02]  /*2c20*/  LOP3.LUT R112, R5, 0x70, R112, 0x78, !PT ;  /* 0x0000007005707812 */ /* 0x000fc400078e7870 */
[----:B------:R-:W-:Y:S02]  /*2c30*/  LOP3.LUT R111, R4, 0x70, R111, 0x78, !PT ;  /* 0x00000070046f7812 */ /* 0x000fe400078e786f */
[----:B-1--4-:R-:W-:-:S07]  /*2c40*/  LOP3.LUT R110, R3, 0x70, R110, 0x78, !PT ;  /* 0x00000070036e7812 */ /* 0x012fce00078e786e */
.L_x_50:
[----:B-1----:R-:W1:Y:S01]  /*2c50*/  LDC.64 R6, c[0x0][0x750] ;  /* 0x0001d400ff067b82 */ /* 0x002e620000000a00 */
[----:B------:R-:W-:-:S04]  /*2c60*/  SHF.L.U32 R127, R88, 0x7, RZ ;  /* 0x00000007587f7819 */ /* 0x000fc800000006ff */
[----:B------:R-:W-:-:S03]  /*2c70*/  IADD3 R5, PT, PT, R127, R104, RZ ;  /* 0x000000687f057210 */ /* 0x000fc60007ffe0ff */
[----:B------:R-:W2:Y:S01]  /*2c80*/  LDC.64 R2, c[0x0][0x758] ;  /* 0x0001d600ff027b82 */ /* 0x000ea20000000a00 */
[----:B------:R-:W-:Y:S02]  /*2c90*/  IMAD R126, R106, 0x8, R87 ;  /* 0x000000086a7e7824 */ /* 0x000fe400078e0257 */
[----:B-1----:R-:W-:-:S05]  /*2ca0*/  IMAD.WIDE R6, R90, 0x4, R6 ;  /* 0x000000045a067825 */ /* 0x002fca00078e0206 */
[----:B------:R1:W5:Y:S01]  /*2cb0*/  LDG.E R125, desc[UR14][R6.64] ;  /* 0x0000000e067d7981 */ /* 0x000362000c1e1900 */
[----:B--2---:R-:W-:Y:S01]  /*2cc0*/  IMAD.WIDE R4, R5, 0x4, R2 ;  /* 0x0000000405047825 */ /* 0x004fe200078e0202 */
[----:B------:R-:W-:-:S04]  /*2cd0*/  SHF.L.U32 R3, R105, 0x1f, RZ ;  /* 0x0000001f69037819 */ /* 0x000fc800000006ff */
[----:B------:R1:W5:Y:S01]  /*2ce0*/  LDG.E R88, desc[UR14][R4.64] ;  /* 0x0000000e04587981 */ /* 0x000362000c1e1900 */
[----:B------:R-:W2:Y:S01]  /*2cf0*/  SYNCS.PHASECHK.TRANS64.TRYWAIT P1, [R126+URZ+0x60], R3 ;  /* 0x000060037e0075a7 */ /* 0x000ea200080211ff */
[----:B------:R-:W-:Y:S01]  /*2d00*/  PLOP3.LUT P0, PT, PT, PT, PT, 0x80, 0x8 ;  /* 0x000000000008781c */ /* 0x000fe20003f0f070 */
[----:B------:R-:W-:Y:S01]  /*2d10*/  IMAD.MOV.U32 R103, RZ, RZ, R90 ;  /* 0x000000ffff677224 */ /* 0x000fe200078e005a */
[----:B-12---:R-:W-:Y:S11]  /*2d20*/  @!P1 BRA `(.L_x_40) ;  /* 0x0000001c00c49947 */ /* 0x006ff60003800000 */
.L_x_77:
[----:B------:R-:W-:Y:S01]  /*2d30*/  HFMA2 R130, -RZ, RZ, 0, 0 ;  /* 0x00000000ff827431 */ /* 0x000fe200000001ff */
[----:B------:R-:W-:Y:S01]  /*2d40*/  SHF.R.S32.HI R86, RZ, 0x1f, R90 ;  /* 0x0000001fff567819 */ /* 0x000fe2000001145a */
[----:B------:R-:W-:Y:S02]  /*2d50*/  IMAD R128, R106, 0x80, R109 ;  /* 0x000000806a807824 */ /* 0x000fe400078e026d */
[----:B------:R-:W-:-:S07]  /*2d60*/  IMAD.MOV.U32 R129, RZ, RZ, RZ ;  /* 0x000000ffff817224 */ /* 0x000fce00078e00ff */
.L_x_45:
[----:B------:R-:W-:Y:S01]  /*2d70*/  IMAD.SHL.U32 R90, R130, 0x20, RZ ;  /* 0x00000020825a7824 */ /* 0x000fe200078e00ff */
[----:B------:R-:W-:Y:S05]  /*2d80*/  WARPSYNC.ALL ;  /* 0x0000000000007948 */ /* 0x000fea0003800000 */
[----:B------:R-:W-:Y:S01]  /*2d90*/  NOP ;  /* 0x0000000000007918 */ /* 0x000fe20000000000 */
[----:B------:R-:W-:Y:S01]  /*2da0*/  IMAD.IADD R2, R128, 0x1, R90 ;  /* 0x0000000180027824 */ /* 0x000fe200078e025a */
[----:B---3--:R-:W-:-:S04]  /*2db0*/  PLOP3.LUT P2, PT, P0, PT, PT, 0x80, 0x8 ;  /* 0x000000000008781c */ /* 0x008fc8000074f070 */
[----:B------:R-:W-:-:S13]  /*2dc0*/  R2UR UR4, R2 ;  /* 0x00000000020472ca */ /* 0x000fda00000e0000 */
[----:B------:R-:W2:Y:S01]  /*2dd0*/  LDTM.x32 R36, tmem[UR4+0x20] ;  /* 0x00002004002479ee */ /* 0x000ea200082c0000 */
[----:B------:R-:W-:-:S13]  /*2de0*/  R2UR UR4, R2 ;  /* 0x00000000020472ca */ /* 0x000fda00000e0000 */
[----:B-1----:R-:W3:Y:S01]  /*2df0*/  LDTM.x32 R4, tmem[UR4] ;  /* 0x00000004000479ee */ /* 0x002ee200082c0000 */
[-C--:B-12--5:R-:W-:Y:S02]  /*2e00*/  FMUL2 R2, R36.F32x2.HI_LO, R125.reuse.F32 ;  /* 0x0000007d2402724a */ /* 0x0a6fe40001000000 */
[-C--:B------:R-:W-:Y:S02]  /*2e10*/  FMUL2 R36, R40.F32x2.HI_LO, R125.reuse.F32 ;  /* 0x0000007d2824724a */ /* 0x080fe40001000000 */
[-C--:B------:R-:W-:Y:S02]  /*2e20*/  FMUL2 R40, R44.F32x2.HI_LO, R125.reuse.F32 ;  /* 0x0000007d2c28724a */ /* 0x080fe40001000000 */
[-C--:B------:R-:W-:Y:S02]  /*2e30*/  FMUL2 R38, R38.F32x2.HI_LO, R125.reuse.F32 ;  /* 0x0000007d2626724a */ /* 0x080fe40001000000 */
[-C--:B------:R-:W-:Y:S02]  /*2e40*/  FMUL2 R42, R42.F32x2.HI_LO, R125.reuse.F32 ;  /* 0x0000007d2a2a724a */ /* 0x080fe40001000000 */
[----:B------:R-:W-:-:S02]  /*2e50*/  FMUL2 R44, R48.F32x2.HI_LO, R125.F32 ;  /* 0x0000007d302c724a */ /* 0x000fc40001000000 */
[-C--:B------:R-:W-:Y:S02]  /*2e60*/  FMUL2 R46, R46.F32x2.HI_LO, R125.reuse.F32 ;  /* 0x0000007d2e2e724a */ /* 0x080fe40001000000 */
        /* <DEDUP_REMOVED lines=9> */
[-C--:B---3--:R-:W-:Y:S01]  /*2f00*/  FMUL2 R70, R8.F32x2.HI_LO, R125.reuse.F32 ;  /* 0x0000007d0846724a */ /* 0x088fe20001000000 */
[----:B------:R-:W-:Y:S01]  /*2f10*/  F2FP.BF16.F32.PACK_AB R9, R39, R38 ;  /* 0x000000262709723e */ /* 0x000fe200000010ff */
[-C--:B------:R-:W-:Y:S01]  /*2f20*/  FMUL2 R72, R10.F32x2.HI_LO, R125.reuse.F32 ;  /* 0x0000007d0a48724a */ /* 0x080fe20001000000 */
        /* <DEDUP_REMOVED lines=27> */
[----:B------:R-:W-:Y:S01]  /*30e0*/  FMUL2 R34, R34.F32x2.HI_LO, R125.F32 ;  /* 0x0000007d2222724a */ /* 0x000fe20001000000 */
[----:B------:R-:W-:Y:S01]  /*30f0*/  F2FP.BF16.F32.PACK_AB R20, R57, R56 ;  /* 0x000000383914723e */ /* 0x000fe200000010ff */
[----:B------:R1:W-:Y:S01]  /*3100*/  STS.128 [R110], R8 ;  /* 0x000000086e007388 */ /* 0x0003e20000000c00 */
[----:B------:R-:W-:-:S02]  /*3110*/  F2FP.BF16.F32.PACK_AB R7, R73, R72 ;  /* 0x000000484907723e */ /* 0x000fc400000010ff */
[----:B------:R-:W-:Y:S01]  /*3120*/  F2FP.BF16.F32.PACK_AB R6, R71, R70 ;  /* 0x000000464706723e */ /* 0x000fe200000010ff */
[----:B------:R2:W-:Y:S01]  /*3130*/  STS.128 [R111], R12 ;  /* 0x0000000c6f007388 */ /* 0x0005e20000000c00 */
[----:B------:R-:W-:Y:S02]  /*3140*/  F2FP.BF16.F32.PACK_AB R5, R69, R68 ;  /* 0x000000444505723e */ /* 0x000fe400000010ff */
[----:B------:R-:W-:Y:S01]  /*3150*/  F2FP.BF16.F32.PACK_AB R4, R65, R64 ;  /* 0x000000404104723e */ /* 0x000fe200000010ff */
[----:B------:R3:W-:Y:S04]  /*3160*/  STS.128 [R112], R16 ;  /* 0x0000001070007388 */ /* 0x0007e80000000c00 */
[----:B------:R4:W-:Y:S04]  /*3170*/  STS.128 [R113], R20 ;  /* 0x0000001471007388 */ /* 0x0009e80000000c00 */
[----:B------:R4:W-:Y:S01]  /*3180*/  STS.128 [R114], R4 ;  /* 0x0000000472007388 */ /* 0x0009e20000000c00 */
[----:B-1----:R-:W-:-:S02]  /*3190*/  F2FP.BF16.F32.PACK_AB R11, R81, R80 ;  /* 0x00000050510b723e */ /* 0x002fc400000010ff */
[----:B------:R-:W-:Y:S02]  /*31a0*/  F2FP.BF16.F32.PACK_AB R10, R79, R78 ;  /* 0x0000004e4f0a723e */ /* 0x000fe400000010ff */
[----:B------:R-:W-:Y:S02]  /*31b0*/  F2FP.BF16.F32.PACK_AB R9, R77, R76 ;  /* 0x0000004c4d09723e */ /* 0x000fe400000010ff */
[----:B------:R-:W-:Y:S02]  /*31c0*/  F2FP.BF16.F32.PACK_AB R8, R75, R74 ;  /* 0x0000004a4b08723e */ /* 0x000fe400000010ff */
[----:B--2---:R-:W-:Y:S02]  /*31d0*/  F2FP.BF16.F32.PACK_AB R15, R27, R26 ;  /* 0x0000001a1b0f723e */ /* 0x004fe400000010ff */
[----:B------:R-:W-:Y:S01]  /*31e0*/  F2FP.BF16.F32.PACK_AB R14, R25, R24 ;  /* 0x00000018190e723e */ /* 0x000fe200000010ff */
[----:B------:R4:W-:Y:S01]  /*31f0*/  STS.128 [R115], R8 ;  /* 0x0000000873007388 */ /* 0x0009e20000000c00 */
[----:B------:R-:W-:-:S02]  /*3200*/  F2FP.BF16.F32.PACK_AB R13, R85, R84 ;  /* 0x00000054550d723e */ /* 0x000fc400000010ff */
[----:B------:R-:W-:Y:S02]  /*3210*/  F2FP.BF16.F32.PACK_AB R12, R83, R82 ;  /* 0x00000052530c723e */ /* 0x000fe400000010ff */
[----:B---3--:R-:W-:Y:S02]  /*3220*/  F2FP.BF16.F32.PACK_AB R19, R35, R34 ;  /* 0x000000222313723e */ /* 0x008fe400000010ff */
[----:B------:R-:W-:Y:S01]  /*3230*/  F2FP.BF16.F32.PACK_AB R18, R33, R32 ;  /* 0x000000202112723e */ /* 0x000fe200000010ff */
[----:B------:R4:W-:Y:S01]  /*3240*/  STS.128 [R116], R12 ;  /* 0x0000000c74007388 */ /* 0x0009e20000000c00 */
[----:B------:R-:W-:Y:S02]  /*3250*/  F2FP.BF16.F32.PACK_AB R17, R31, R30 ;  /* 0x0000001e1f11723e */ /* 0x000fe400000010ff */
[----:B------:R-:W-:-:S05]  /*3260*/  F2FP.BF16.F32.PACK_AB R16, R29, R28 ;  /* 0x0000001c1d10723e */ /* 0x000fca00000010ff */
[----:B------:R4:W-:Y:S01]  /*3270*/  STS.128 [R117], R16 ;  /* 0x0000001075007388 */ /* 0x0009e20000000c00 */
[----:B------:R1:W-:Y:S06]  /*3280*/  MEMBAR.ALL.CTA ;  /* 0x0000000000007992 */ /* 0x0003ec0000008000 */
[----:B-1----:R-:W1:Y:S02]  /*3290*/  FENCE.VIEW.ASYNC.S ;  /* 0x00000000000073c6 */ /* 0x002e640000000000 */
[----:B-1----:R-:W-:Y:S06]  /*32a0*/  BAR.SYNC.DEFER_BLOCKING 0x2, 0x80 ;  /* 0x0082000000007b1d */ /* 0x002fec0000010000 */
[----:B------:R-:W-:Y:S05]  /*32b0*/  BRA.U !UP4, `(.L_x_41) ;  /* 0x000000010c447547 */ /* 0x000fea000b800000 */
[----:B------:R-:W-:Y:S01]  /*32c0*/  UIADD3 UR12, UP0, UPT, UR10, 0x240, URZ ;  /* 0x000002400a0c7890 */ /* 0x000fe2000ff1e0ff */
[----:B------:R-:W-:Y:S01]  /*32d0*/  PLOP3.LUT P0, PT, PT, PT, PT, 0x80, 0x8 ;  /* 0x000000000008781c */ /* 0x000fe20003f0f070 */
[----:B------:R-:W-:Y:S01]  /*32e0*/  IMAD R90, R89, 0x80, R90 ;  /* 0x00000080595a7824 */ /* 0x000fe200078e025a */
[----:B----4-:R-:W-:Y:S01]  /*32f0*/  IADD3 R4, PT, PT, R87, 0x400, RZ ;  /* 0x0000040057047810 */ /* 0x010fe20007ffe0ff */
[----:B------:R-:W-:-:S12]  /*3300*/  UIADD3.X UR13, UPT, UPT, URZ, UR11, URZ, UP0, !UPT ;  /* 0x0000000bff0d7290 */ /* 0x000fd800087fe4ff */
.L_x_42:
[----:B------:R-:W-:Y:S02]  /*3310*/  PLOP3.LUT P1, PT, P1, P0, PT, 0xf2, 0x2f ;  /* 0x00000000002f781c */ /* 0x000fe40000f21e72 */
[----:B------:R-:W-:-:S08]  /*3320*/  @P0 R2UR P1, UR6, R127 ;  /* 0x000000007f0602ca */ /* 0x000fd00000020000 */
[----:B------:R-:W-:Y:S02]  /*3330*/  PLOP3.LUT P1, PT, P1, P0, PT, 0xf2, 0x2f ;  /* 0x00000000002f781c */ /* 0x000fe40000f21e72 */
[----:B------:R-:W-:-:S08]  /*3340*/  @P0 R2UR.OR P1, UR5, R90 ;  /* 0x000000005a0502ca */ /* 0x000fd00000120000 */
[----:B------:R-:W-:Y:S02]  /*3350*/  PLOP3.LUT P1, PT, P1, P0, PT, 0xf2, 0x2f ;  /* 0x00000000002f781c */ /* 0x000fe40000f21e72 */
[----:B------:R-:W-:-:S08]  /*3360*/  @P0 R2UR.OR P1, UR4, R4 ;  /* 0x00000000040402ca */ /* 0x000fd00000120000 */
[----:B------:R-:W-:Y:S02]  /*3370*/  @P0 PLOP3.LUT P0, PT, P1, PT, PT, 0x80, 0x8 ;  /* 0x000000000008081c */ /* 0x000fe40000f0f070 */
[----:B------:R-:W-:-:S03]  /*3380*/  PLOP3.LUT P1, PT, PT, PT, PT, 0x80, 0x8 ;  /* 0x000000000008781c */ /* 0x000fc60003f2f070 */
[----:B------:R1:W-:Y:S08]  /*3390*/  UTMASTG.2D [UR4], [UR12], desc[URZ] ;  /* 0x0000ff040c0073b5 */ /* 0x0003f00008009000 */
[----:B-1----:R-:W-:Y:S05]  /*33a0*/  @P0 BRA.U.ANY `(.L_x_42) ;  /* 0xfffffffd00d80947 */ /* 0x002fea000393ffff */
[----:B------:R0:W-:Y:S01]  /*33b0*/  UTMACMDFLUSH ;  /* 0x00000000000079b7 */ /* 0x0001e20000000000 */
[----:B------:R-:W-:-:S04]  /*33c0*/  DEPBAR.LE SB0, 0x0 ;  /* 0x000080000000791a */ /* 0x000fc80000000000 */
.L_x_41:
[----:B------:R-:W-:Y:S01]  /*33d0*/  FMUL2 R92, R74.F32x2.HI_LO, -1.4426950216293334961 ;  /* 0xbfb8aa3b4a5c784a */ /* 0x000fe20001000000 */
[----:B------:R-:W-:Y:S01]  /*33e0*/  BAR.SYNC.DEFER_BLOCKING 0x2, 0x80 ;  /* 0x0082000000007b1d */ /* 0x000fe20000010000 */
[----:B----4-:R-:W-:Y:S02]  /*33f0*/  FMUL2 R10, R28.F32x2.HI_LO, -1.4426950216293334961 ;  /* 0xbfb8aa3b1c0a784a */ /* 0x010fe40001000000 */
[----:B------:R-:W-:Y:S02]  /*3400*/  FMUL2 R22, R78.F32x2.HI_LO, -1.4426950216293334961 ;  /* 0xbfb8aa3b4e16784a */ /* 0x000fe40001000000 */
[----:B------:R-:W-:Y:S01]  /*3410*/  FMUL2 R6, R32.F32x2.HI_LO, -1.4426950216293334961 ;  /* 0xbfb8aa3b2006784a */ /* 0x000fe20001000000 */
[----:B------:R-:W-:Y:S01]  /*3420*/  MUFU.EX2 R92, R92 ;  /* 0x0000005c005c7308 */ /* 0x000fe20000000800 */
[----:B------:R-:W-:Y:S02]  /*3430*/  FMUL2 R20, R80.F32x2.HI_LO, -1.4426950216293334961 ;  /* 0xbfb8aa3b5014784a */ /* 0x000fe40001000000 */
[----:B------:R-:W-:-:S02]  /*3440*/  FMUL2 R4, R34.F32x2.HI_LO, -1.4426950216293334961 ;  /* 0xbfb8aa3b2204784a */ /* 0x000fc40001000000 */
[----:B------:R-:W-:Y:S02]  /*3450*/  FMUL2 R100, R64.F32x2.HI_LO, -1.4426950216293334961 ;  /* 0xbfb8aa3b4064784a */ /* 0x000fe40001000000 */
[----:B------:R-:W-:Y:S01]  /*3460*/  FMUL2 R90, R76.F32x2.HI_LO, -1.4426950216293334961 ;  /* 0xbfb8aa3b4c5a784a */ /* 0x000fe20001000000 */
[----:B------:R-:W1:Y:S01]  /*3470*/  MUFU.EX2 R93, R93 ;  /* 0x0000005d005d7308 */ /* 0x000e620000000800 */
[----:B------:R-:W-:Y:S02]  /*3480*/  FMUL2 R8, R30.F32x2.HI_LO, -1.4426950216293334961 ;  /* 0xbfb8aa3b1e08784a */ /* 0x000fe40001000000 */
[----:B------:R-:W-:Y:S02]  /*3490*/  FMUL2 R98, R68.F32x2.HI_LO, -1.4426950216293334961 ;  /* 0xbfb8aa3b4462784a */ /* 0x000fe40001000000 */
[----:B------:R-:W-:Y:S02]  /*34a0*/  FMUL2 R96, R70.F32x2.HI_LO, -1.4426950216293334961 ;  /* 0xbfb8aa3b4660784a */ /* 0x000fe40001000000 */
[----:B------:R-:W-:Y:S01]  /*34b0*/  FMUL2 R94, R72.F32x2.HI_LO, -1.4426950216293334961 ;  /* 0xbfb8aa3b485e784a */ /* 0x000fe20001000000 */
[----:B------:R-:W-:Y:S01]  /*34c0*/  MUFU.EX2 R10, R10 ;  /* 0x0000000a000a7308 */ /* 0x000fe20000000800 */
[----:B------:R-:W-:-:S02]  /*34d0*/  FMUL2 R12, R26.F32x2.HI_LO, -1.4426950216293334961 ;  /* 0xbfb8aa3b1a0c784a */ /* 0x000fc40001000000 */
[----:B------:R-:W-:Y:S02]  /*34e0*/  FMUL2 R18, R82.F32x2.HI_LO, -1.4426950216293334961 ;  /* 0xbfb8aa3b5212784a */ /* 0x000fe40001000000 */
[----:B------:R-:W-:Y:S02]  /*34f0*/  FMUL2 R16, R84.F32x2.HI_LO, -1.4426950216293334961 ;  /* 0xbfb8aa3b5410784a */ /* 0x000fe40001000000 */
[----:B------:R-:W-:Y:S01]  /*3500*/  FMUL2 R14, R24.F32x2.HI_LO, -1.4426950216293334961 ;  /* 0xbfb8aa3b180e784a */ /* 0x000fe20001000000 */
[----:B------:R-:W2:Y:S01]  /*3510*/  MUFU.EX2 R11, R11 ;  /* 0x0000000b000b7308 */ /* 0x000ea20000000800 */
[----:B-1----:R-:W-:-:S07]  /*3520*/  FADD2 R92, R92.F32x2.HI_LO, 1 ;  /* 0x3f8000005c5c744b */ /* 0x002fce0000200000 */
[----:B------:R-:W-:Y:S08]  /*3530*/  MUFU.EX2 R22, R22 ;  /* 0x0000001600167308 */ /* 0x000ff00000000800 */
[----:B------:R-:W1:Y:S01]  /*3540*/  MUFU.EX2 R23, R23 ;  /* 0x0000001700177308 */ /* 0x000e620000000800 */
[----:B--2---:R-:W-:-:S07]  /*3550*/  FADD2 R10, R10.F32x2.HI_LO, 1 ;  /* 0x3f8000000a0a744b */ /* 0x004fce0000200000 */
[----:B------:R-:W-:Y:S08]  /*3560*/  MUFU.EX2 R6, R6 ;  /* 0x0000000600067308 */ /* 0x000ff00000000800 */
        /* <DEDUP_REMOVED lines=38> */
[----:B------:R-:W-:Y:S08]  /*37d0*/  MUFU.RCP R92, R92 ;  /* 0x0000005c005c7308 */ /* 0x000ff00000001000 */
[----:B------:R-:W1:Y:S01]  /*37e0*/  MUFU.RCP R93, R93 ;  /* 0x0000005d005d7308 */ /* 0x000e620000001000 */
[----:B--2---:R-:W-:-:S07]  /*37f0*/  FADD2 R14, R14.F32x2.HI_LO, 1 ;  /* 0x3f8000000e0e744b */ /* 0x004fce0000200000 */
[----:B------:R-:W-:Y:S08]  /*3800*/  MUFU.RCP R10, R10 ;  /* 0x0000000a000a7308 */ /* 0x000ff00000001000 */
[----:B------:R-:W2:Y:S01]  /*3810*/  MUFU.RCP R11, R11 ;  /* 0x0000000b000b7308 */ /* 0x000ea20000001000 */
[----:B-1----:R-:W-:-:S04]  /*3820*/  FMUL2 R92, R92.F32x2.HI_LO, R74.F32x2.HI_LO ;  /* 0x0000004a5c5c724a */ /* 0x002fc80000000000 */
[----:B------:R-:W-:-:S03]  /*3830*/  FMUL2 R92, R92.F32x2.HI_LO, R40.F32x2.HI_LO ;  /* 0x000000285c5c724a */ /* 0x000fc60000000000 */
[----:B------:R-:W-:Y:S01]  /*3840*/  MUFU.RCP R22, R22 ;  /* 0x0000001600167308 */ /* 0x000fe20000001000 */
[----:B------:R-:W-:-:S07]  /*3850*/  FMUL2 R92, R92.F32x2.HI_LO, R88.F32 ;  /* 0x000000585c5c724a */ /* 0x000fce0001000000 */
[----:B------:R-:W1:Y:S01]  /*3860*/  MUFU.RCP R23, R23 ;  /* 0x0000001700177308 */ /* 0x000e620000001000 */
[----:B--2---:R-:W-:-:S04]  /*3870*/  FMUL2 R10, R10.F32x2.HI_LO, R28.F32x2.HI_LO ;  /* 0x0000001c0a0a724a */ /* 0x004fc80000000000 */
[----:B------:R-:W-:-:S03]  /*3880*/  FMUL2 R10, R10.F32x2.HI_LO, R56.F32x2.HI_LO ;  /* 0x000000380a0a724a */ /* 0x000fc60000000000 */
[----:B------:R-:W-:Y:S01]  /*3890*/  MUFU.RCP R6, R6 ;  /* 0x0000000600067308 */ /* 0x000fe20000001000 */
[----:B------:R-:W-:-:S07]  /*38a0*/  FMUL2 R10, R10.F32x2.HI_LO, R88.F32 ;  /* 0x000000580a0a724a */ /* 0x000fce0001000000 */
        /* <DEDUP_REMOVED lines=16> */
[----:B------:R-:W-:Y:S01]  /*39b0*/  FMUL2 R66, R4.F32x2.HI_LO, R66.F32x2.HI_LO ;  /* 0x000000420442724a */ /* 0x000fe20000000000 */
[----:B------:R-:W-:Y:S02]  /*39c0*/  F2FP.BF16.F32.PACK_AB R4, R11, R10 ;  /* 0x0000000a0b04723e */ /* 0x000fe400000010ff */
[----:B------:R-:W-:Y:S01]  /*39d0*/  MUFU.RCP R90, R90 ;  /* 0x0000005a005a7308 */ /* 0x000fe20000001000 */
[----:B------:R-:W-:-:S05]  /*39e0*/  FMUL2 R66, R66.F32x2.HI_LO, R88.F32 ;  /* 0x000000584242724a */ /* 0x000fca0001000000 */
[----:B------:R-:W-:Y:S02]  /*39f0*/  FMNMX.NAN R32, |R21|, |R67|, !PT ;  /* 0x4000004315207209 */ /* 0x000fe40007820200 */
[----:B------:R-:W2:Y:S01]  /*3a00*/  MUFU.RCP R91, R91 ;  /* 0x0000005b005b7308 */ /* 0x000ea20000001000 */
[----:B-1----:R-:W-:Y:S01]  /*3a10*/  FMUL2 R100, R100.F32x2.HI_LO, R64.F32x2.HI_LO ;  /* 0x000000406464724a */ /* 0x002fe20000000000 */
[----:B------:R-:W-:-:S03]  /*3a20*/  FMNMX.NAN R33, |R20|, |R66|, !PT ;  /* 0x4000004214217209 */ /* 0x000fc60007820200 */
        /* <DEDUP_REMOVED lines=11> */
[----:B------:R-:W-:Y:S08]  /*3ae0*/  MUFU.RCP R96, R96 ;  /* 0x0000006000607308 */ /* 0x000ff00000001000 */
        /* <DEDUP_REMOVED lines=11> */
[----:B--2---:R-:W-:-:S07]  /*3ba0*/  FMUL2 R94, R94.F32x2.HI_LO, R72.F32x2.HI_LO ;  /* 0x000000485e5e724a */ /* 0x004fce0000000000 */
[----:B------:R-:W-:Y:S08]  /*3bb0*/  MUFU.RCP R18, R18 ;  /* 0x0000001200127308 */ /* 0x000ff00000001000 */
[----:B------:R-:W2:Y:S01]  /*3bc0*/  MUFU.RCP R19, R19 ;  /* 0x0000001300137308 */ /* 0x000ea20000001000 */
[----:B-1----:R-:W-:Y:S01]  /*3bd0*/  FMUL2 R12, R12.F32x2.HI_LO, R26.F32x2.HI_LO ;  /* 0x0000001a0c0c724a */ /* 0x002fe20000000000 */
[----:B------:R-:W-:-:S02]  /*3be0*/  FMNMX.NAN R26, |R93|, |R11|, !PT ;  /* 0x4000000b5d1a7209 */ /* 0x000fc40007820200 */
[----:B------:R-:W-:Y:S01]  /*3bf0*/  FMNMX.NAN R27, |R92|, |R10|, !PT ;  /* 0x4000000a5c1b7209 */ /* 0x000fe20007820200 */
[----:B------:R-:W-:Y:S01]  /*3c00*/  FMUL2 R10, R6.F32x2.HI_LO, R88.F32 ;  /* 0x00000058060a724a */ /* 0x000fe20001000000 */
[----:B------:R-:W-:Y:S01]  /*3c10*/  F2FP.BF16.F32.PACK_AB R7, R67, R66 ;  /* 0x000000424307723e */ /* 0x000fe200000010ff */
[----:B------:R-:W-:Y:S01]  /*3c20*/  FMUL2 R58, R12.F32x2.HI_LO, R58.F32x2.HI_LO ;  /* 0x0000003a0c3a724a */ /* 0x000fe20000000000 */
[----:B------:R-:W-:Y:S01]  /*3c30*/  MUFU.RCP R16, R16 ;  /* 0x0000001000107308 */ /* 0x000fe20000001000 */
[-C--:B------:R-:W-:Y:S01]  /*3c40*/  FMUL2 R12, R8.F32x2.HI_LO, R88.reuse.F32 ;  /* 0x00000058080c724a */ /* 0x080fe20001000000 */
[----:B------:R-:W-:Y:S01]  /*3c50*/  FMNMX.NAN R30, |R23|, |R11|, !PT ;  /* 0x4000000b171e7209 */ /* 0x000fe20007820200 */
[----:B------:R-:W-:Y:S01]  /*3c60*/  FMUL2 R58, R58.F32x2.HI_LO, R88.F32 ;  /* 0x000000583a3a724a */ /* 0x000fe20001000000 */
[-C--:B------:R-:W-:Y:S02]  /*3c70*/  F2FP.BF16.F32.PACK_AB R6, R11, R10.reuse ;  /* 0x0000000a0b06723e */ /* 0x080fe400000010ff */
[----:B------:R-:W-:-:S02]  /*3c80*/  FMNMX.NAN R31, |R22|, |R10|, !PT ;  /* 0x4000000a161f7209 */ /* 0x000fc40007820200 */
[----:B------:R-:W1:Y:S01]  /*3c90*/  MUFU.RCP R17, R17 ;  /* 0x0000001100117308 */ /* 0x000e620000001000 */
[----:B--2---:R-:W-:Y:S01]  /*3ca0*/  FMUL2 R18, R18.F32x2.HI_LO, R82.F32x2.HI_LO ;  /* 0x000000521212724a */ /* 0x004fe20000000000 */
[----:B------:R-:W-:Y:S02]  /*3cb0*/  F2FP.BF16.F32.PACK_AB R10, R23, R22 ;  /* 0x00000016170a723e */ /* 0x000fe400000010ff */
[----:B------:R-:W-:Y:S01]  /*3cc0*/  F2FP.BF16.F32.PACK_AB R11, R21, R20 ;  /* 0x00000014150b723e */ /* 0x000fe200000010ff */
[----:B------:R-:W-:Y:S01]  /*3cd0*/  FMUL2 R18, R18.F32x2.HI_LO, R48.F32x2.HI_LO ;  /* 0x000000301212724a */ /* 0x000fe20000000000 */
[----:B------:R-:W-:Y:S02]  /*3ce0*/  FMNMX.NAN R28, |R91|, |R13|, !PT ;  /* 0x4000000d5b1c7209 */ /* 0x000fe40007820200 */
[----:B------:R-:W-:Y:S01]  /*3cf0*/  MUFU.RCP R14, R14 ;  /* 0x0000000e000e7308 */ /* 0x000fe20000001000 */
[----:B------:R-:W-:Y:S01]  /*3d00*/  FMUL2 R22, R18.F32x2.HI_LO, R88.F32 ;  /* 0x000000581216724a */ /* 0x000fe20001000000 */
[----:B------:R-:W-:-:S02]  /*3d10*/  F2FP.BF16.F32.PACK_AB R5, R13, R12 ;  /* 0x0000000c0d05723e */ /* 0x000fc400000010ff */
[----:B------:R-:W-:Y:S02]  /*3d20*/  FMNMX.NAN R29, |R90|, |R12|, !PT ;  /* 0x4000000c5a1d7209 */ /* 0x000fe40007820200 */
[----:B------:R-:W-:Y:S02]  /*3d30*/  F2FP.BF16.F32.PACK_AB R12, R101, R100 ;  /* 0x00000064650c723e */ /* 0x000fe400000010ff */
[----:B------:R-:W2:Y:S01]  /*3d40*/  MUFU.RCP R15, R15 ;  /* 0x0000000f000f7308 */ /* 0x000ea20000001000 */
[----:B-1----:R-:W-:Y:S01]  /*3d50*/  FMUL2 R16, R16.F32x2.HI_LO, R84.F32x2.HI_LO ;  /* 0x000000541010724a */ /* 0x002fe20000000000 */
[----:B------:R-:W-:Y:S02]  /*3d60*/  F2FP.BF16.F32.PACK_AB R13, R99, R98 ;  /* 0x00000062630d723e */ /* 0x000fe400000010ff */
[----:B------:R-:W-:Y:S01]  /*3d70*/  F2FP.BF16.F32.PACK_AB R8, R93, R92 ;  /* 0x0000005c5d08723e */ /* 0x000fe200000010ff */
[----:B------:R-:W-:Y:S01]  /*3d80*/  FMUL2 R16, R16.F32x2.HI_LO, R54.F32x2.HI_LO ;  /* 0x000000361010724a */ /* 0x000fe20000000000 */
[----:B------:R-:W-:-:S02]  /*3d90*/  F2FP.BF16.F32.PACK_AB R9, R91, R90 ;  /* 0x0000005a5b09723e */ /* 0x000fc400000010ff */
[----:B------:R-:W-:Y:S01]  /*3da0*/  F2FP.BF16.F32.PACK_AB R19, R59, R58 ;  /* 0x0000003a3b13723e */ /* 0x000fe200000010ff */
[----:B------:R-:W-:Y:S01]  /*3db0*/  FMUL2 R20, R16.F32x2.HI_LO, R88.F32 ;  /* 0x000000581014724a */ /* 0x000fe20001000000 */
[----:B------:R-:W-:Y:S02]  /*3dc0*/  F2FP.BF16.F32.PACK_AB R16, R23, R22 ;  /* 0x000000161710723e */ /* 0x000fe400000010ff */
[----:B------:R-:W-:Y:S02]  /*3dd0*/  FMNMX3.NAN R26, |R101|, |R23|, R26, !PT ;  /* 0x40000017651a7276 */ /* 0x000fe4000782021a */
[----:B------:R-:W-:Y:S02]  /*3de0*/  F2FP.BF16.F32.PACK_AB R17, R21, R20 ;  /* 0x000000141511723e */ /* 0x000fe400000010ff */
[----:B------:R-:W-:Y:S01]  /*3df0*/  FMNMX3.NAN R28, |R99|, |R21|, R28, !PT ;  /* 0x40000015631c7276 */ /* 0x000fe2000782021c */
[----:B--2---:R-:W-:Y:S01]  /*3e00*/  FMUL2 R14, R14.F32x2.HI_LO, R24.F32x2.HI_LO ;  /* 0x000000180e0e724a */ /* 0x004fe20000000000 */
[----:B------:R-:W-:Y:S01]  /*3e10*/  FMNMX3.NAN R29, |R98|, |R20|, R29, !PT ;  /* 0x40000014621d7276 */ /* 0x000fe2000782021d */
[----:B------:R-:W-:Y:S01]  /*3e20*/  FMUL2 R24, R94.F32x2.HI_LO, R42.F32x2.HI_LO ;  /* 0x0000002a5e18724a */ /* 0x000fe20000000000 */
[----:B------:R-:W-:Y:S01]  /*3e30*/  FMNMX3.NAN R27, |R100|, |R22|, R27, !PT ;  /* 0x40000016641b7276 */ /* 0x000fe2000782021b */
[----:B------:R-:W-:Y:S01]  /*3e40*/  FMUL2 R52, R14.F32x2.HI_LO, R52.F32x2.HI_LO ;  /* 0x000000340e34724a */ /* 0x000fe20000000000 */
[----:B------:R-:W-:Y:S01]  /*3e50*/  F2FP.BF16.F32.PACK_AB R14, R3, R2 ;  /* 0x00000002030e723e */ /* 0x000fe200000010ff */
[----:B------:R-:W-:-:S02]  /*3e60*/  FMUL2 R24, R24.F32x2.HI_LO, R88.F32 ;  /* 0x000000581818724a */ /* 0x000fc40001000000 */
[----:B------:R-:W-:-:S03]  /*3e70*/  FMUL2 R52, R52.F32x2.HI_LO, R88.F32 ;  /* 0x000000583434724a */ /* 0x000fc60001000000 */
[----:B------:R-:W-:Y:S02]  /*3e80*/  F2FP.BF16.F32.PACK_AB R15, R25, R24 ;  /* 0x00000018190f723e */ /* 0x000fe400000010ff */
[----:B------:R-:W-:Y:S02]  /*3e90*/  F2FP.BF16.F32.PACK_AB R18, R53, R52 ;  /* 0x000000343512723e */ /* 0x000fe400000010ff */
[----:B------:R-:W-:Y:S01]  /*3ea0*/  FMNMX3.NAN R25, |R25|, |R59|, R32, !PT ;  /* 0x4000003b19197276 */ /* 0x000fe20007820220 */
[----:B------:R1:W-:Y:S01]  /*3eb0*/  STS.128 [R118], R12 ;  /* 0x0000000c76007388 */ /* 0x0003e20000000c00 */
[----:B------:R-:W-:Y:S02]  /*3ec0*/  FMNMX3.NAN R24, |R24|, |R58|, R33, !PT ;  /* 0x4000003a18187276 */ /* 0x000fe40007820221 */
[----:B------:R-:W-:Y:S01]  /*3ed0*/  FMNMX3.NAN R3, |R3|, |R53|, R30, !PT ;  /* 0x4000003503037276 */ /* 0x000fe2000782021e */
[----:B------:R1:W-:Y:S01]  /*3ee0*/  STS.128 [R119], R8 ;  /* 0x0000000877007388 */ /* 0x0003e20000000c00 */
[----:B------:R-:W-:-:S02]  /*3ef0*/  FMNMX3.NAN R2, |R2|, |R52|, R31, !PT ;  /* 0x4000003402027276 */ /* 0x000fc4000782021f */
[----:B------:R-:W-:Y:S01]  /*3f00*/  FMNMX.NAN R25, R28, R25, !PT ;  /* 0x000000191c197209 */ /* 0x000fe20007820000 */
[----:B------:R1:W-:Y:S01]  /*3f10*/  STS.128 [R120], R16 ;  /* 0x0000001078007388 */ /* 0x0003e20000000c00 */
[----:B------:R-:W-:Y:S02]  /*3f20*/  FMNMX.NAN R24, R29, R24, !PT ;  /* 0x000000181d187209 */ /* 0x000fe40007820000 */
[----:B------:R-:W-:Y:S01]  /*3f30*/  FMNMX3.NAN R3, R26, R3, R25, !PT ;  /* 0x000000031a037276 */ /* 0x000fe20007820019 */
[----:B------:R1:W-:Y:S01]  /*3f40*/  STS.128 [R121], R4 ;  /* 0x0000000479007388 */ /* 0x0003e20000000c00 */
[----:B------:R-:W-:Y:S01]  /*3f50*/  FMNMX3.NAN R2, R27, R2, R24, !PT ;  /* 0x000000021b027276 */ /* 0x000fe20007820018 */
[----:B------:R2:W-:Y:S06]  /*3f60*/  MEMBAR.ALL.CTA ;  /* 0x0000000000007992 */ /* 0x0005ec0000008000 */
[----:B--2---:R-:W2:Y:S01]  /*3f70*/  FENCE.VIEW.ASYNC.S ;  /* 0x00000000000073c6 */ /* 0x004ea20000000000 */
[----:B------:R-:W-:-:S04]  /*3f80*/  FMNMX3.NAN R2, R2, R3, RZ, !PT ;  /* 0x0000000302027276 */ /* 0x000fc800078200ff */
[----:B------:R-:W-:Y:S01]  /*3f90*/  FMNMX R129, R2, R129, !PT ;  /* 0x0000008102817209 */ /* 0x000fe20007800000 */
[----:B--2---:R-:W-:Y:S06]  /*3fa0*/  BAR.SYNC.DEFER_BLOCKING 0x2, 0x80 ;  /* 0x0082000000007b1d */ /* 0x004fec0000010000 */
[----:B------:R-:W-:Y:S05]  /*3fb0*/  BRA.U !UP4, `(.L_x_43) ;  /* 0x000000010c447547 */ /* 0x000fea000b800000 */
[----:B------:R-:W-:Y:S01]  /*3fc0*/  IMAD R130, R89, 0x4, R130 ;  /* 0x0000000459827824 */ /* 0x000fe200078e0282 */
[----:B------:R-:W-:Y:S01]  /*3fd0*/  UIADD3 UR12, UP0, UPT, UR10, 0x2c0, URZ ;  /* 0x000002c00a0c7890 */ /* 0x000fe2000ff1e0ff */
[----:B------:R-:W-:Y:S02]  /*3fe0*/  PLOP3.LUT P0, PT, PT, PT, PT, 0x80, 0x8 ;  /* 0x000000000008781c */ /* 0x000fe40003f0f070 */
[----:B------:R-:W-:Y:S01]  /*3ff0*/  IADD3 R2, PT, PT, R87, 0x4400, RZ ;  /* 0x0000440057027810 */ /* 0x000fe20007ffe0ff */
[----:B------:R-:W-:Y:S01]  /*4000*/  IMAD.SHL.U32 R130, R130, 0x10, RZ ;  /* 0x0000001082827824 */ /* 0x000fe200078e00ff */
[----:B------:R-:W-:-:S12]  /*4010*/  UIADD3.X UR13, UPT, UPT, URZ, UR11, URZ, UP0, !UPT ;  /* 0x0000000bff0d7290 */ /* 0x000fd800087fe4ff */
.L_x_44:
        /* <DEDUP_REMOVED lines=9> */
[----:B--2---:R-:W-:Y:S05]  /*40b0*/  @P0 BRA.U.ANY `(.L_x_44) ;  /* 0xfffffffd00d80947 */ /* 0x004fea000393ffff */
[----:B------:R0:W-:Y:S02]  /*40c0*/  UTMACMDFLUSH ;  /* 0x00000000000079b7 */ /* 0x0001e40000000000 */
.L_x_43:
[----:B------:R-:W-:Y:S01]  /*40d0*/  BAR.SYNC.DEFER_BLOCKING 0x2, 0x80 ;  /* 0x0082000000007b1d */ /* 0x000fe20000010000 */
[----:B------:R-:W-:Y:S01]  /*40e0*/  HFMA2 R130, -RZ, RZ, 0, 1.1920928955078125e-07 ;  /* 0x00000002ff827431 */ /* 0x000fe200000001ff */
[----:B------:R-:W-:-:S04]  /*40f0*/  PLOP3.LUT P0, PT, PT, PT, PT, 0x8, 0x80 ;  /* 0x000000000080781c */ /* 0x000fc80003f0e170 */
[----:B------:R-:W-:Y:S09]  /*4100*/  @P2 BRA `(.L_x_45) ;  /* 0xffffffec00182947 */ /* 0x000ff2000383ffff */
[----:B------:R-:W-:Y:S01]  /*4110*/  ELECT P0, URZ, PT ;  /* 0x0000000000ff782f */ /* 0x000fe20003800000 */
[C---:B------:R-:W-:Y:S01]  /*4120*/  IMAD R3, R108.reuse, 0x8, R87 ;  /* 0x000000086c037824 */ /* 0x040fe200078e0257 */
[----:B------:R-:W-:Y:S01]  /*4130*/  SHF.L.U32 R2, R107, 0x1f, RZ ;  /* 0x0000001f6b027819 */ /* 0x000fe200000006ff */
[----:B------:R-:W-:Y:S01]  /*4140*/  BSSY B0, `(.L_x_46) ;  /* 0x0000006000007945 */ /* 0x000fe20003800000 */
[----:B------:R-:W-:-:S09]  /*4150*/  LEA R91, R108, R87, 0x4 ;  /* 0x000000576c5b7211 */ /* 0x000fd200078e20ff */
[----:B-1----:R-:W-:-:S04]  /*4160*/  @P0 IMAD.MOV.U32 R5, RZ, RZ, 0x1 ;  /* 0x00000001ff050424 */ /* 0x002fc800078e00ff */
[----:B------:R1:W-:Y:S01]  /*4170*/  @P0 SYNCS.ARRIVE.TRANS64.ART0 RZ, [R126+URZ+0x70], R5 ;  /* 0x000070057eff09a7 */ /* 0x0003e200085000ff */
[----:B------:R-:W2:Y:S02]  /*4180*/  SYNCS.PHASECHK.TRANS64.TRYWAIT P0, [R3+URZ+0x80], R2 ;  /* 0x00008002030075a7 */ /* 0x000ea400080011ff */
[----:B-12---:R-:W-:Y:S05]  /*4190*/  @!P0 BRA `(.L_x_47) ;  /* 0x0000000800c08947 */ /* 0x006fea0003800000 */
.L_x_79:
[----:B------:R-:W-:Y:S05]  /*41a0*/  BSYNC B0 ;  /* 0x0000000000007941 */ /* 0x000fea0003800000 */
.L_x_46:
[----:B------:R-:W2:Y:S01]  /*41b0*/  LDS.128 R88, [R91+0x37c10] ;  /* 0x037c10005b587984 */ /* 0x000ea20000000c00 */
[----:B------:R-:W-:Y:S01]  /*41c0*/  CREDUX.MAXABS.F32.NAN UR4, R129 ;  /* 0x00000000810472cc */ /* 0x000fe20000006400 */
[----:B------:R-:W-:Y:S01]  /*41d0*/  BSSY.RECONVERGENT B0, `(.L_x_48) ;  /* 0x0000014000007945 */ /* 0x000fe20003800200 */
[----:B------:R-:W-:Y:S01]  /*41e0*/  ISETP.NE.AND P0, PT, R102, RZ, PT ;  /* 0x000000ff6600720c */ /* 0x000fe20003f05270 */
[----:B------:R3:W-:Y:S06]  /*41f0*/  MEMBAR.ALL.CTA ;  /* 0x0000000000007992 */ /* 0x0007ec0000008000 */
[----:B---3--:R-:W3:Y:S01]  /*4200*/  FENCE.VIEW.ASYNC.S ;  /* 0x00000000000073c6 */ /* 0x008ee20000000000 */
[----:B------:R-:W-:-:S02]  /*4210*/  VIADD R106, R106, 0x1 ;  /* 0x000000016a6a7836 */ /* 0x000fc40000000000 */
[----:B------:R-:W-:Y:S02]  /*4220*/  VIADD R108, R108, 0x1 ;  /* 0x000000016c6c7836 */ /* 0x000fe40000000000 */
[----:B-1----:R-:W-:Y:S01]  /*4230*/  IMAD.U32 R5, RZ, RZ, UR4 ;  /* 0x00000004ff057e24 */ /* 0x002fe2000f8e00ff */
[----:B---3--:R1:W-:Y:S04]  /*4240*/  SYNCS.ARRIVE.TRANS64.ART0 RZ, [R3+URZ+0x90], R0 ;  /* 0x0000900003ff79a7 */ /* 0x0083e800085000ff */
[----:B------:R1:W-:Y:S01]  /*4250*/  @!P0 STS [R122+0x37c00], R5 ;  /* 0x037c00057a008388 */ /* 0x0003e20000000800 */
[----:B------:R-:W-:Y:S01]  /*4260*/  BAR.SYNC.DEFER_BLOCKING 0x2, 0x80 ;  /* 0x0082000000007b1d */ /* 0x000fe20000010000 */
[----:B------:R-:W-:-:S13]  /*4270*/  LOP3.LUT P0, RZ, R124, R102, RZ, 0xfc, !PT ;  /* 0x000000667cff7212 */ /* 0x000fda000780fcff */
[----:B------:R-:W-:Y:S05]  /*4280*/  @P0 BRA `(.L_x_49) ;  /* 0x0000000000200947 */ /* 0x000fea0003800000 */
[----:B------:R-:W-:Y:S01]  /*4290*/  IMAD.U32 R87, RZ, RZ, UR7 ;  /* 0x00000007ff577e24 */ /* 0x000fe2000f8e00ff */
[----:B------:R-:W3:Y:S04]  /*42a0*/  LDCU.64 UR4, c[0x0][0x740] ;  /* 0x0000e800ff0477ac */ /* 0x000ee80008000a00 */
[----:B-1----:R-:W1:Y:S01]  /*42b0*/  LDS.128 R4, [R87+0x37c00] ;  /* 0x037c000057047984 */ /* 0x002e620000000c00 */
[----:B---3--:R-:W-:-:S04]  /*42c0*/  LEA R2, P0, R103, UR4, 0x2 ;  /* 0x0000000467027c11 */ /* 0x008fc8000f8010ff */
[----:B------:R-:W-:Y:S02]  /*42d0*/  LEA.HI.X R3, R103, UR5, R86, 0x2, P0 ;  /* 0x0000000567037c11 */ /* 0x000fe400080f1456 */
[----:B-1----:R-:W-:-:S04]  /*42e0*/  FMNMX3 R4, R4, RZ, R5, !PT ;  /* 0x000000ff04047276 */ /* 0x002fc80007800005 */
[----:B------:R-:W-:-:S05]  /*42f0*/  FMNMX3 R7, R4, R6, R7, !PT ;  /* 0x0000000604077276 */ /* 0x000fca0007800007 */
[----:B------:R3:W-:Y:S02]  /*4300*/  REDG.E.MAX.S32.STRONG.GPU desc[UR14][R2.64], R7 ;  /* 0x000000070200798e */ /* 0x0007e4000d12e30e */
.L_x_49:
[----:B------:R-:W-:Y:S05]  /*4310*/  BSYNC.RECONVERGENT B0 ;  /* 0x0000000000007941 */ /* 0x000fea0003800200 */
.L_x_48:
[----:B--2---:R-:W-:Y:S02]  /*4320*/  ISETP.NE.AND P0, PT, R91, 0x1, PT ;  /* 0x000000015b00780c */ /* 0x004fe40003f05270 */
[----:B------:R-:W-:Y:S02]  /*4330*/  ISETP.NE.AND P1, PT, R108, 0x2, PT ;  /* 0x000000026c00780c */ /* 0x000fe40003f25270 */
[----:B------:R-:W-:Y:S02]  /*4340*/  ISETP.NE.AND P2, PT, R106, 0x2, PT ;  /* 0x000000026a00780c */ /* 0x000fe40003f45270 */
[----:B------:R-:W-:Y:S02]  /*4350*/  SEL R4, RZ, 0x1, P1 ;  /* 0x00000001ff047807 */ /* 0x000fe40000800000 */
[----:B---3--:R-:W-:Y:S02]  /*4360*/  SEL R2, RZ, 0x1, P2 ;  /* 0x00000001ff027807 */ /* 0x008fe40001000000 */
[----:B------:R-:W-:-:S02]  /*4370*/  LOP3.LUT R107, R107, R4, RZ, 0x3c, !PT ;  /* 0x000000046b6b7212 */ /* 0x000fc400078e3cff */
[----:B------:R-:W-:Y:S02]  /*4380*/  LOP3.LUT R105, R105, R2, RZ, 0x3c, !PT ;  /* 0x0000000269697212 */ /* 0x000fe400078e3cff */
[----:B------:R-:W-:Y:S02]  /*4390*/  SEL R108, R108, RZ, P1 ;  /* 0x000000ff6c6c7207 */ /* 0x000fe40000800000 */
[----:B------:R-:W-:Y:S01]  /*43a0*/  SEL R106, R106, RZ, P2 ;  /* 0x000000ff6a6a7207 */ /* 0x000fe20001000000 */
[----:B------:R-:W-:Y:S06]  /*43b0*/  @!P0 BRA `(.L_x_50) ;  /* 0xffffffe800248947 */ /* 0x000fec000383ffff */
.L_x_39:
[----:B------:R-:W-:Y:S05]  /*43c0*/  BRA.U !UP4, `(.L_x_51) ;  /* 0x000000010c1c7547 */ /* 0x000fea000b800000 */
[----:B------:R-:W2:Y:S01]  /*43d0*/  S2UR UR4, SR_CgaCtaId ;  /* 0x00000000000479c3 */ /* 0x000ea20000008800 */
[----:B------:R-:W-:Y:S02]  /*43e0*/  ELECT P0, URZ, PT ;  /* 0x0000000000ff782f */ /* 0x000fe40003800000 */
[----:B------:R-:W-:Y:S01]  /*43f0*/  MOV R2, 0x1 ;  /* 0x0000000100027802 */ /* 0x000fe20000000f00 */
[----:B------:R-:W-:-:S04]  /*4400*/  UMOV UR5, 0x40 ;  /* 0x0000004000057882 */ /* 0x000fc80000000000 */
[----:B------:R-:W-:Y:S01]  /*4410*/  UVIRTCOUNT.DEALLOC.SMPOOL 0x80 ;  /* 0x000000800000784c */ /* 0x000fe20000000000 */
[----:B--2---:R-:W-:-:S09]  /*4420*/  ULEA UR4, UR4, UR5, 0x18 ;  /* 0x0000000504047291 */ /* 0x004fd2000f8ec0ff */
[----:B------:R2:W-:Y:S03]  /*4430*/  @P0 STS.U8 [UR4], R2 ;  /* 0x00000002ff000988 */ /* 0x0005e60008000004 */
.L_x_51:
[----:B------:R-:W-:Y:S06]  /*4440*/  BAR.SYNC.DEFER_BLOCKING 0x2, 0x80 ;  /* 0x0082000000007b1d */ /* 0x000fec0000010000 */
[----:B------:R-:W-:Y:S05]  /*4450*/  BRA.U !UP4, `(.L_x_52) ;  /* 0x000000010c9c7547 */ /* 0x000fea000b800000 */
[----:B------:R-:W4:Y:S01]  /*4460*/  S2UR UR5, SR_CgaCtaId ;  /* 0x00000000000579c3 */ /* 0x000f220000008800 */
[----:B------:R-:W-:Y:S01]  /*4470*/  NOP ;  /* 0x0000000000007918 */ /* 0x000fe20000000000 */
[----:B------:R-:W-:Y:S01]  /*4480*/  UMOV UR4, 0x50 ;  /* 0x0000005000047882 */ /* 0x000fe20000000000 */
[----:B------:R-:W-:Y:S01]  /*4490*/  LOP3.LUT R4, R123, 0xffff, RZ, 0xc0, !PT ;  /* 0x0000ffff7b047812 */ /* 0x000fe200078ec0ff */
[----:B-1----:R-:W-:-:S03]  /*44a0*/  IMAD.MOV.U32 R3, RZ, RZ, 0xffff ;  /* 0x0000ffffff037424 */ /* 0x002fc600078e00ff */
[----:B------:R-:W-:-:S04]  /*44b0*/  SHF.R.U32.HI R4, RZ, 0x5, R4 ;  /* 0x00000005ff047819 */ /* 0x000fc80000011604 */
[----:B------:R-:W-:Y:S01]  /*44c0*/  SHF.L.U32 R3, R3, R4, RZ ;  /* 0x0000000403037219 */ /* 0x000fe200000006ff */
[----:B------:R-:W-:-:S05]  /*44d0*/  VIADD R5, R4, 0x10 ;  /* 0x0000001004057836 */ /* 0x000fca0000000000 */
[----:B------:R-:W-:Y:S01]  /*44e0*/  SHF.L.U32 R0, R0, R5, RZ ;  /* 0x0000000500007219 */ /* 0x000fe200000006ff */
[----:B----4-:R-:W-:-:S03]  /*44f0*/  ULEA UR5, UR5, UR4, 0x18 ;  /* 0x0000000405057291 */ /* 0x010fc6000f8ec0ff */
[----:B------:R-:W-:-:S04]  /*4500*/  LOP3.LUT R5, R0, R3, RZ, 0xfc, !PT ;  /* 0x0000000300057212 */ /* 0x000fc800078efcff */
[C---:B------:R-:W-:Y:S02]  /*4510*/  LOP3.LUT R3, R5.reuse, 0xffff, RZ, 0xc0, !PT ;  /* 0x0000ffff05037812 */ /* 0x040fe400078ec0ff */
[----:B--2---:R-:W1:Y:S02]  /*4520*/  LDS R2, [UR5] ;  /* 0x00000005ff027984 */ /* 0x004e640008000800 */
[----:B-1----:R-:W-:-:S04]  /*4530*/  LOP3.LUT R0, R5, 0xffff, R2, 0x80, !PT ;  /* 0x0000ffff05007812 */ /* 0x002fc800078e8002 */
[----:B------:R-:W-:-:S13]  /*4540*/  ISETP.NE.AND P0, PT, R0, R3, PT ;  /* 0x000000030000720c */ /* 0x000fda0003f05270 */
[----:B------:R-:W-:Y:S05]  /*4550*/  @P0 BRA `(.L_x_53) ;  /* 0x0000000000500947 */ /* 0x000fea0003800000 */
[----:B------:R-:W-:Y:S02]  /*4560*/  SHF.R.U32.HI R0, RZ, 0x10, R2 ;  /* 0x00000010ff007819 */ /* 0x000fe40000011602 */
[----:B------:R-:W-:-:S04]  /*4570*/  SHF.R.U32.HI R3, RZ, 0x10, R5 ;  /* 0x00000010ff037819 */ /* 0x000fc80000011605 */
[----:B------:R-:W-:-:S04]  /*4580*/  LOP3.LUT R0, R0, R3, RZ, 0xc0, !PT ;  /* 0x0000000300007212 */ /* 0x000fc800078ec0ff */
[----:B------:R-:W-:-:S13]  /*4590*/  ISETP.NE.AND P0, PT, R0, R3, PT ;  /* 0x000000030000720c */ /* 0x000fda0003f05270 */
[----:B------:R-:W-:Y:S05]  /*45a0*/  @P0 BRA `(.L_x_54) ;  /* 0x0000000000300947 */ /* 0x000fea0003800000 */
[----:B------:R-:W-:Y:S01]  /*45b0*/  R2UR UR8, R5 ;  /* 0x00000000050872ca */ /* 0x000fe200000e0000 */
[----:B------:R-:W1:Y:S01]  /*45c0*/  S2R R2, SR_LANEID ;  /* 0x0000000000027919 */ /* 0x000e620000000000 */
[----:B------:R-:W-:Y:S02]  /*45d0*/  VOTEU.ANY UR6, UPT, PT ;  /* 0x0000000000067886 */ /* 0x000fe400038e0100 */
[----:B------:R-:W-:-:S09]  /*45e0*/  UFLO.U32 UR6, UR6 ;  /* 0x00000006000672bd */ /* 0x000fd200080e0000 */
[----:B------:R-:W-:-:S06]  /*45f0*/  ULOP3.LUT UR8, URZ, UR8, URZ, 0x33, !UPT ;  /* 0x00000008ff087292 */ /* 0x000fcc000f8e33ff */
[----:B------:R-:W-:-:S04]  /*4600*/  IMAD.U32 R0, RZ, RZ, UR8 ;  /* 0x00000008ff007e24 */ /* 0x000fc8000f8e00ff */
[----:B------:R-:W2:Y:S02]  /*4610*/  REDUX UR4, R0 ;  /* 0x00000000000473c4 */ /* 0x000ea40000000000 */
[----:B------:R4:W-:Y:S01]  /*4620*/  UTCATOMSWS.AND URZ, UR8 ;  /* 0x0000000800ff79e3 */ /* 0x0009e20008000000 */
[----:B-1----:R-:W-:Y:S01]  /*4630*/  ISETP.EQ.U32.AND P0, PT, R2, UR6, PT ;  /* 0x0000000602007c0c */ /* 0x002fe2000bf02070 */
[----:B--2---:R-:W-:-:S12]  /*4640*/  IMAD.U32 R2, RZ, RZ, UR4 ;  /* 0x00000004ff027e24 */ /* 0x004fd8000f8e00ff */
[----:B------:R4:W-:Y:S01]  /*4650*/  @P0 ATOMS.AND RZ, [UR5], R2 ;  /* 0x00000002ffff098c */ /* 0x0009e2000a800005 */
[----:B------:R-:W-:Y:S05]  /*4660*/  BRA `(.L_x_55) ;  /* 0x0000000000147947 */ /* 0x000fea0003800000 */
.L_x_54:
[----:B------:R-:W-:Y:S02]  /*4670*/  MOV R2, 0x4690 ;  /* 0x0000469000027802 */ /* 0x000fe40000000f00 */
[----:B---3--:R-:W-:Y:S05]  /*4680*/  CALL.REL.NOINC `($__internal_0_$__cuda_sm10x_tcgen05_guardrail_trap_col_being_dealloced_not_returned_by_alloc) ;  /* 0x0000000400a07944 */ /* 0x008fea0003c00000 */
[----:B------:R-:W-:Y:S05]  /*4690*/  BRA `(.L_x_55) ;  /* 0x0000000000087947 */ /* 0x000fea0003800000 */
.L_x_53:
[----:B------:R-:W-:Y:S02]  /*46a0*/  MOV R2, 0x46c0 ;  /* 0x000046c000027802 */ /* 0x000fe40000000f00 */
[----:B---3--:R-:W-:Y:S05]  /*46b0*/  CALL.REL.NOINC `($__internal_2_$__cuda_sm10x_tcgen05_guardrail_trap_unallocated_columns_being_dealloced) ;  /* 0x0000000400ac7944 */ /* 0x008fea0003c00000 */
.L_x_55:
[----:B------:R-:W-:Y:S01]  /*46c0*/  NOP ;  /* 0x0000000000007918 */ /* 0x000fe20000000000 */
.L_x_52:
[----:B------:R-:W-:-:S04]  /*46d0*/  DEPBAR.LE SB0, 0x0 ;  /* 0x000080000000791a */ /* 0x000fc80000000000 */
[----:B------:R-:W-:-:S04]  /*46e0*/  DEPBAR.LE SB0, 0x0 ;  /* 0x000080000000791a */ /* 0x000fc80000000000 */
[----:B----4-:R-:W-:Y:S05]  /*46f0*/  EXIT ;  /* 0x000000000000794d */ /* 0x010fea0003800000 */
.L_x_9:
[----:B------:R-:W-:-:S07]  /*4700*/  MOV R20, R21 ;  /* 0x0000001500147202 */ /* 0x000fce0000000f00 */
.L_x_56:
[----:B----4-:R4:W3:Y:S02]  /*4710*/  SYNCS.PHASECHK.TRANS64.TRYWAIT P0, [R14+URZ+0x90], R21 ;  /* 0x000090150e0075a7 */ /* 0x0108e400080011ff */
[----:B---3--:R-:W-:Y:S05]  /*4720*/  @!P0 NANOSLEEP.SYNCS 0x989680 ;  /* 0x009896800000895d */ /* 0x008fea0003900000 */
[----:B------:R-:W3:Y:S02]  /*4730*/  @!P0 SYNCS.PHASECHK.TRANS64 P0, [R14+URZ+0x90], R21 ;  /* 0x000090150e0085a7 */ /* 0x000ee400080010ff */
[----:B---3--:R-:W-:Y:S05]  /*4740*/  @!P0 BRA `(.L_x_56) ;  /* 0xfffffffc00f08947 */ /* 0x008fea000383ffff */
[----:B------:R-:W-:Y:S05]  /*4750*/  BRA `(.L_x_57) ;  /* 0xffffffc400607947 */ /* 0x000fea000383ffff */
.L_x_11:
[----:B------:R-:W-:-:S07]  /*4760*/  MOV R7, R6 ;  /* 0x0000000600077202 */ /* 0x000fce0000000f00 */
.L_x_58:
[----:B--2---:R2:W3:Y:S02]  /*4770*/  SYNCS.PHASECHK.TRANS64.TRYWAIT P0, [R2+URZ+0x90], R7 ;  /* 0x00009007020075a7 */ /* 0x0044e400080011ff */
[----:B---3--:R-:W-:Y:S05]  /*4780*/  @!P0 NANOSLEEP.SYNCS 0x989680 ;  /* 0x009896800000895d */ /* 0x008fea0003900000 */
[----:B------:R-:W3:Y:S02]  /*4790*/  @!P0 SYNCS.PHASECHK.TRANS64 P0, [R2+URZ+0x90], R7 ;  /* 0x00009007020085a7 */ /* 0x000ee400080010ff */
[----:B---3--:R-:W-:Y:S05]  /*47a0*/  @!P0 BRA `(.L_x_58) ;  /* 0xfffffffc00f08947 */ /* 0x008fea000383ffff */
[----:B------:R-:W-:Y:S05]  /*47b0*/  BRA `(.L_x_59) ;  /* 0xffffffc800047947 */ /* 0x000fea000383ffff */
.L_x_12:
[----:B------:R-:W-:-:S07]  /*47c0*/  MOV R13, R12 ;  /* 0x0000000c000d7202 */ /* 0x000fce0000000f00 */
.L_x_60:
[----:B--2---:R2:W3:Y:S02]  /*47d0*/  SYNCS.PHASECHK.TRANS64.TRYWAIT P0, [R8+URZ+0x90], R13 ;  /* 0x0000900d080075a7 */ /* 0x0044e400080011ff */
[----:B---3--:R-:W-:Y:S05]  /*47e0*/  @!P0 NANOSLEEP.SYNCS 0x989680 ;  /* 0x009896800000895d */ /* 0x008fea0003900000 */
[----:B------:R-:W3:Y:S02]  /*47f0*/  @!P0 SYNCS.PHASECHK.TRANS64 P0, [R8+URZ+0x90], R13 ;  /* 0x0000900d080085a7 */ /* 0x000ee400080010ff */
[----:B---3--:R-:W-:Y:S05]  /*4800*/  @!P0 BRA `(.L_x_60) ;  /* 0xfffffffc00f08947 */ /* 0x008fea000383ffff */
[----:B------:R-:W-:Y:S05]  /*4810*/  BRA `(.L_x_4) ;  /* 0xffffffc800387947 */ /* 0x000fea000383ffff */
.L_x_14:
[----:B------:R-:W-:-:S07]  /*4820*/  MOV R0, UR23 ;  /* 0x0000001700007c02 */ /* 0x000fce0008000f00 */
.L_x_61:
[----:B---3--:R3:W4:Y:S02]  /*4830*/  SYNCS.PHASECHK.TRANS64.TRYWAIT P0, [R0+URZ+0x80], RZ ;  /* 0x000080ff000075a7 */ /* 0x00872400080011ff */
[----:B----4-:R-:W-:Y:S05]  /*4840*/  @!P0 NANOSLEEP.SYNCS 0x989680 ;  /* 0x009896800000895d */ /* 0x010fea0003900000 */
[----:B------:R-:W4:Y:S02]  /*4850*/  @!P0 SYNCS.PHASECHK.TRANS64 P0, [R0+URZ+0x80], RZ ;  /* 0x000080ff000085a7 */ /* 0x000f2400080010ff */
[----:B----4-:R-:W-:Y:S05]  /*4860*/  @!P0 BRA `(.L_x_61) ;  /* 0xfffffffc00f08947 */ /* 0x010fea000383ffff */
[----:B------:R-:W-:Y:S05]  /*4870*/  BRA `(.L_x_62) ;  /* 0xffffffc8003c7947 */ /* 0x000fea000383ffff */
.L_x_17:
[----:B------:R-:W-:Y:S02]  /*4880*/  MOV R4, UR16 ;  /* 0x0000001000047c02 */ /* 0x000fe40008000f00 */
[----:B------:R-:W-:Y:S02]  /*4890*/  MOV R5, UR16 ;  /* 0x0000001000057c02 */ /* 0x000fe40008000f00 */
[----:B------:R-:W-:-:S07]  /*48a0*/  MOV R0, UR5 ;  /* 0x0000000500007c02 */ /* 0x000fce0008000f00 */
.L_x_63:
[----:B--2---:R2:W3:Y:S02]  /*48b0*/  SYNCS.PHASECHK.TRANS64.TRYWAIT P0, [R0+URZ+0x30], R5 ;  /* 0x00003005000075a7 */ /* 0x0044e400080011ff */
[----:B---3--:R-:W-:Y:S05]  /*48c0*/  @!P0 NANOSLEEP.SYNCS 0x989680 ;  /* 0x009896800000895d */ /* 0x008fea0003900000 */
[----:B------:R-:W3:Y:S02]  /*48d0*/  @!P0 SYNCS.PHASECHK.TRANS64 P0, [R0+URZ+0x30], R5 ;  /* 0x00003005000085a7 */ /* 0x000ee400080010ff */
[----:B---3--:R-:W-:Y:S05]  /*48e0*/  @!P0 BRA `(.L_x_63) ;  /* 0xfffffffc00f08947 */ /* 0x008fea000383ffff */
[----:B------:R-:W-:Y:S05]  /*48f0*/  BRA `(.L_x_16) ;  /* 0xffffffc800f47947 */ /* 0x000fea000383ffff */
.L_x_19:
[----:B------:R-:W-:-:S07]  /*4900*/  MOV R5, R4 ;  /* 0x0000000400057202 */ /* 0x000fce0000000f00 */
.L_x_64:
[----:B--2---:R2:W4:Y:S02]  /*4910*/  SYNCS.PHASECHK.TRANS64.TRYWAIT P0, [R3+URZ+0x80], R5 ;  /* 0x00008005030075a7 */ /* 0x00452400080011ff */
[----:B----4-:R-:W-:Y:S05]  /*4920*/  @!P0 NANOSLEEP.SYNCS 0x989680 ;  /* 0x009896800000895d */ /* 0x010fea0003900000 */
[----:B------:R-:W4:Y:S02]  /*4930*/  @!P0 SYNCS.PHASECHK.TRANS64 P0, [R3+URZ+0x80], R5 ;  /* 0x00008005030085a7 */ /* 0x000f2400080010ff */
[----:B----4-:R-:W-:Y:S05]  /*4940*/  @!P0 BRA `(.L_x_64) ;  /* 0xfffffffc00f08947 */ /* 0x010fea000383ffff */
[----:B------:R-:W-:Y:S05]  /*4950*/  BRA `(.L_x_65) ;  /* 0xffffffcc00447947 */ /* 0x000fea000383ffff */
.L_x_21:
[----:B------:R-:W-:Y:S02]  /*4960*/  MOV R2, UR4 ;  /* 0x0000000400027c02 */ /* 0x000fe40008000f00 */
[----:B------:R-:W-:Y:S02]  /*4970*/  MOV R3, UR4 ;  /* 0x0000000400037c02 */ /* 0x000fe40008000f00 */
[----:B------:R-:W-:-:S07]  /*4980*/  MOV R0, UR5 ;  /* 0x0000000500007c02 */ /* 0x000fce0008000f00 */
.L_x_66:
[----:B----4-:R4:W2:Y:S02]  /*4990*/  SYNCS.PHASECHK.TRANS64.TRYWAIT P0, [R0+URZ+0x30], R3 ;  /* 0x00003003000075a7 */ /* 0x0108a400080011ff */
[----:B--2---:R-:W-:Y:S05]  /*49a0*/  @!P0 NANOSLEEP.SYNCS 0x989680 ;  /* 0x009896800000895d */ /* 0x004fea0003900000 */
[----:B------:R-:W2:Y:S02]  /*49b0*/  @!P0 SYNCS.PHASECHK.TRANS64 P0, [R0+URZ+0x30], R3 ;  /* 0x00003003000085a7 */ /* 0x000ea400080010ff */
[----:B--2---:R-:W-:Y:S05]  /*49c0*/  @!P0 BRA `(.L_x_66) ;  /* 0xfffffffc00f08947 */ /* 0x004fea000383ffff */
[----:B------:R-:W-:Y:S05]  /*49d0*/  BRA `(.L_x_67) ;  /* 0xffffffcc00c87947 */ /* 0x000fea000383ffff */
.L_x_23:
[----:B------:R-:W-:-:S07]  /*49e0*/  MOV R2, UR12 ;  /* 0x0000000c00027c02 */ /* 0x000fce0008000f00 */
.L_x_68:
[----:B----4-:R4:W2:Y:S02]  /*49f0*/  SYNCS.PHASECHK.TRANS64.TRYWAIT P0, [R2+URZ+0x80], RZ ;  /* 0x000080ff020075a7 */ /* 0x0108a400080011ff */
[----:B--2---:R-:W-:Y:S05]  /*4a00*/  @!P0 NANOSLEEP.SYNCS 0x989680 ;  /* 0x009896800000895d */ /* 0x004fea0003900000 */
[----:B------:R-:W2:Y:S02]  /*4a10*/  @!P0 SYNCS.PHASECHK.TRANS64 P0, [R2+URZ+0x80], RZ ;  /* 0x000080ff020085a7 */ /* 0x000ea400080010ff */
[----:B--2---:R-:W-:Y:S05]  /*4a20*/  @!P0 BRA `(.L_x_68) ;  /* 0xfffffffc00f08947 */ /* 0x004fea000383ffff */
[----:B------:R-:W-:Y:S05]  /*4a30*/  BRA `(.L_x_69) ;  /* 0xffffffcc00e07947 */ /* 0x000fea000383ffff */
.L_x_26:
[----:B------:R-:W-:Y:S02]  /*4a40*/  MOV R0, UR18 ;  /* 0x0000001200007c02 */ /* 0x000fe40008000f00 */
[----:B------:R-:W-:-:S07]  /*4a50*/  MOV R3, R2 ;  /* 0x0000000200037202 */ /* 0x000fce0000000f00 */
.L_x_70:
[----:B--2---:R2:W4:Y:S02]  /*4a60*/  SYNCS.PHASECHK.TRANS64.TRYWAIT P0, [R0+URZ+0x70], R3 ;  /* 0x00007003000075a7 */ /* 0x00452400080011ff */
[----:B----4-:R-:W-:Y:S05]  /*4a70*/  @!P0 NANOSLEEP.SYNCS 0x989680 ;  /* 0x009896800000895d */ /* 0x010fea0003900000 */
[----:B------:R-:W4:Y:S02]  /*4a80*/  @!P0 SYNCS.PHASECHK.TRANS64 P0, [R0+URZ+0x70], R3 ;  /* 0x00007003000085a7 */ /* 0x000f2400080010ff */
[----:B----4-:R-:W-:Y:S05]  /*4a90*/  @!P0 BRA `(.L_x_70) ;  /* 0xfffffffc00f08947 */ /* 0x010fea000383ffff */
[----:B------:R-:W-:Y:S05]  /*4aa0*/  BRA `(.L_x_25) ;  /* 0xffffffd400047947 */ /* 0x000fea000383ffff */
.L_x_28:
[----:B------:R-:W-:Y:S02]  /*4ab0*/  MOV R2, UR23 ;  /* 0x0000001700027c02 */ /* 0x000fe40008000f00 */
[----:B------:R-:W-:Y:S02]  /*4ac0*/  MOV R3, UR23 ;  /* 0x0000001700037c02 */ /* 0x000fe40008000f00 */
[----:B------:R-:W-:Y:S07]  /*4ad0*/  MOV R0, UR13 ;  /* 0x0000000d00007c02 */ /* 0x000fee0008000f00 */
.L_x_71:
[----:B--2---:R2:W4:Y:S02]  /*4ae0*/  SYNCS.PHASECHK.TRANS64.TRYWAIT P1, [R0+URZ], R3 ;  /* 0x00000003000075a7 */ /* 0x00452400080211ff */
[----:B----4-:R-:W-:Y:S05]  /*4af0*/  @!P1 NANOSLEEP.SYNCS 0x989680 ;  /* 0x009896800000995d */ /* 0x010fea0003900000 */
[----:B------:R-:W4:Y:S02]  /*4b00*/  @!P1 SYNCS.PHASECHK.TRANS64 P1, [R0+URZ], R3 ;  /* 0x00000003000095a7 */ /* 0x000f2400080210ff */
[----:B----4-:R-:W-:Y:S05]  /*4b10*/  @!P1 BRA `(.L_x_71) ;  /* 0xfffffffc00f09947 */ /* 0x010fea000383ffff */
[----:B------:R-:W-:Y:S05]  /*4b20*/  BRA `(.L_x_27) ;  /* 0xffffffd4006c7947 */ /* 0x000fea000383ffff */
.L_x_30:
[----:B------:R-:W-:-:S07]  /*4b30*/  MOV R2, R3 ;  /* 0x0000000300027202 */ /* 0x000fce0000000f00 */
.L_x_72:
[----:B----4-:R4:W3:Y:S02]  /*4b40*/  SYNCS.PHASECHK.TRANS64.TRYWAIT P0, [R0+URZ+0x80], R3 ;  /* 0x00008003000075a7 */ /* 0x0108e400080011ff */
[----:B---3--:R-:W-:Y:S05]  /*4b50*/  @!P0 NANOSLEEP.SYNCS 0x989680 ;  /* 0x009896800000895d */ /* 0x008fea0003900000 */
[----:B------:R-:W3:Y:S02]  /*4b60*/  @!P0 SYNCS.PHASECHK.TRANS64 P0, [R0+URZ+0x80], R3 ;  /* 0x00008003000085a7 */ /* 0x000ee400080010ff */
[----:B---3--:R-:W-:Y:S05]  /*4b70*/  @!P0 BRA `(.L_x_72) ;  /* 0xfffffffc00f08947 */ /* 0x008fea000383ffff */
[----:B------:R-:W-:Y:S05]  /*4b80*/  BRA `(.L_x_73) ;  /* 0xffffffd400e87947 */ /* 0x000fea000383ffff */
.L_x_32:
[----:B------:R-:W-:-:S07]  /*4b90*/  MOV R3, R2 ;  /* 0x0000000200037202 */ /* 0x000fce0000000f00 */
.L_x_74:
[----:B----4-:R4:W2:Y:S02]  /*4ba0*/  SYNCS.PHASECHK.TRANS64.TRYWAIT P0, [R0+URZ+0x70], R3 ;  /* 0x00007003000075a7 */ /* 0x0108a400080011ff */
[----:B--2---:R-:W-:Y:S05]  /*4bb0*/  @!P0 NANOSLEEP.SYNCS 0x989680 ;  /* 0x009896800000895d */ /* 0x004fea0003900000 */
[----:B------:R-:W2:Y:S02]  /*4bc0*/  @!P0 SYNCS.PHASECHK.TRANS64 P0, [R0+URZ+0x70], R3 ;  /* 0x00007003000085a7 */ /* 0x000ea400080010ff */
[----:B--2---:R-:W-:Y:S05]  /*4bd0*/  @!P0 BRA `(.L_x_74) ;  /* 0xfffffffc00f08947 */ /* 0x004fea000383ffff */
[----:B------:R-:W-:Y:S05]  /*4be0*/  BRA `(.L_x_22) ;  /* 0xffffffd8003c7947 */ /* 0x000fea000383ffff */
.L_x_38:
[----:B-1----:R1:W2:Y:S02]  /*4bf0*/  SYNCS.PHASECHK.TRANS64.TRYWAIT P0, [R87+URZ+0x80], RZ ;  /* 0x000080ff570075a7 */ /* 0x0022a400080011ff */
[----:B--2---:R-:W-:Y:S05]  /*4c00*/  @!P0 NANOSLEEP.SYNCS 0x989680 ;  /* 0x009896800000895d */ /* 0x004fea0003900000 */
[----:B------:R-:W2:Y:S02]  /*4c10*/  @!P0 SYNCS.PHASECHK.TRANS64 P0, [R87+URZ+0x80], RZ ;  /* 0x000080ff570085a7 */ /* 0x000ea400080010ff */
[----:B--2---:R-:W-:Y:S05]  /*4c20*/  @!P0 BRA `(.L_x_38) ;  /* 0xfffffffc00f08947 */ /* 0x004fea000383ffff */
[----:B------:R-:W-:Y:S05]  /*4c30*/  BRA `(.L_x_75) ;  /* 0xffffffdc000c7947 */ /* 0x000fea000383ffff */
.L_x_40:
[----:B------:R-:W-:-:S07]  /*4c40*/  MOV R2, R3 ;  /* 0x0000000300027202 */ /* 0x000fce0000000f00 */
.L_x_76:
[----:B-1----:R1:W2:Y:S02]  /*4c50*/  SYNCS.PHASECHK.TRANS64.TRYWAIT P1, [R126+URZ+0x60], R3 ;  /* 0x000060037e0075a7 */ /* 0x0022a400080211ff */
[----:B--2---:R-:W-:Y:S05]  /*4c60*/  @!P1 NANOSLEEP.SYNCS 0x989680 ;  /* 0x009896800000995d */ /* 0x004fea0003900000 */
[----:B------:R-:W2:Y:S02]  /*4c70*/  @!P1 SYNCS.PHASECHK.TRANS64 P1, [R126+URZ+0x60], R3 ;  /* 0x000060037e0095a7 */ /* 0x000ea400080210ff */
[----:B--2---:R-:W-:Y:S05]  /*4c80*/  @!P1 BRA `(.L_x_76) ;  /* 0xfffffffc00f09947 */ /* 0x004fea000383ffff */
[----:B------:R-:W-:Y:S05]  /*4c90*/  BRA `(.L_x_77) ;  /* 0xffffffe000247947 */ /* 0x000fea000383ffff */
.L_x_47:
[-C--:B------:R-:W-:Y:S02]  /*4ca0*/  MOV R4, R2.reuse ;  /* 0x0000000200047202 */ /* 0x080fe40000000f00 */
[----:B------:R-:W-:-:S07]  /*4cb0*/  MOV R5, R2 ;  /* 0x0000000200057202 */ /* 0x000fce0000000f00 */
.L_x_78:
[----:B-1----:R1:W2:Y:S02]  /*4cc0*/  SYNCS.PHASECHK.TRANS64.TRYWAIT P0, [R3+URZ+0x80], R5 ;  /* 0x00008005030075a7 */ /* 0x0022a400080011ff */
[----:B--2---:R-:W-:Y:S05]  /*4cd0*/  @!P0 NANOSLEEP.SYNCS 0x989680 ;  /* 0x009896800000895d */ /* 0x004fea0003900000 */
[----:B------:R-:W2:Y:S02]  /*4ce0*/  @!P0 SYNCS.PHASECHK.TRANS64 P0, [R3+URZ+0x80], R5 ;  /* 0x00008005030085a7 */ /* 0x000ea400080010ff */
[----:B--2---:R-:W-:Y:S05]  /*4cf0*/  @!P0 BRA `(.L_x_78) ;  /* 0xfffffffc00f08947 */ /* 0x004fea000383ffff */
[----:B------:R-:W-:Y:S05]  /*4d00*/  BRA `(.L_x_79) ;  /* 0xfffffff400247947 */ /* 0x000fea000383ffff */
        .weak           $__internal_0_$__cuda_sm10x_tcgen05_guardrail_trap_col_being_dealloced_not_returned_by_alloc
        .type           $__internal_0_$__cuda_sm10x_tcgen05_guardrail_trap_col_being_dealloced_not_returned_by_alloc,@function
        .size           $__internal_0_$__cuda_sm10x_tcgen05_guardrail_trap_col_being_dealloced_not_returned_by_alloc,($__internal_1_$__cuda_sm10x_tcgen05_guardrail_trap_phase_invalid_during_alloc - $__internal_0_$__cuda_sm10x_tcgen05_guardrail_trap_col_being_dealloced_not_returned_by_alloc)
$__internal_0_$__cuda_sm10x_tcgen05_guardrail_trap_col_being_dealloced_not_returned_by_alloc:
[----:B------:R-:W-:Y:S05]  /*4d10*/  BPT.TRAP 0x1 ;  /* 0x000000040000795c */ /* 0x000fea0000300000 */
[----:B------:R-:W-:-:S04]  /*4d20*/  HFMA2 R3, -RZ, RZ, 0, 0 ;  /* 0x00000000ff037431 */ /* 0x000fc800000001ff */
[----:B------:R-:W-:Y:S05]  /*4d30*/  RET.REL.NODEC R2 `(kernel_cutlass_kernel_cudnngrouped_gemmgrouped_gemm_swiglugrouped_gemm_swiglu_quantBlockScaledContiguousGroupedGemmKernel_object_at__TiledMMA_ThrLayoutVMNK11110000_PermutationMNK____MMAAt_0) ;  /* 0xffffffb002b07950 */ /* 0x000fea0003c3ffff */
        .weak           $__internal_1_$__cuda_sm10x_tcgen05_guardrail_trap_phase_invalid_during_alloc
        .type           $__internal_1_$__cuda_sm10x_tcgen05_guardrail_trap_phase_invalid_during_alloc,@function
        .size           $__internal_1_$__cuda_sm10x_tcgen05_guardrail_trap_phase_invalid_during_alloc,($__internal_2_$__cuda_sm10x_tcgen05_guardrail_trap_unallocated_columns_being_dealloced - $__internal_1_$__cuda_sm10x_tcgen05_guardrail_trap_phase_invalid_during_alloc)
$__internal_1_$__cuda_sm10x_tcgen05_guardrail_trap_phase_invalid_during_alloc:
[----:B------:R-:W-:Y:S05]  /*4d40*/  BPT.TRAP 0x1 ;  /* 0x000000040000795c */ /* 0x000fea0000300000 */
[----:B------:R-:W-:-:S04]  /*4d50*/  MOV R3, 0x0 ;  /* 0x0000000000037802 */ /* 0x000fc80000000f00 */
[----:B------:R-:W-:Y:S05]  /*4d60*/  RET.REL.NODEC R2 `(kernel_cutlass_kernel_cudnngrouped_gemmgrouped_gemm_swiglugrouped_gemm_swiglu_quantBlockScaledContiguousGroupedGemmKernel_object_at__TiledMMA_ThrLayoutVMNK11110000_PermutationMNK____MMAAt_0) ;  /* 0xffffffb002a47950 */ /* 0x000fea0003c3ffff */
        .weak           $__internal_2_$__cuda_sm10x_tcgen05_guardrail_trap_unallocated_columns_being_dealloced
        .type           $__internal_2_$__cuda_sm10x_tcgen05_guardrail_trap_unallocated_columns_being_dealloced,@function
        .size           $__internal_2_$__cuda_sm10x_tcgen05_guardrail_trap_unallocated_columns_being_dealloced,(.L_x_83 - $__internal_2_$__cuda_sm10x_tcgen05_guardrail_trap_unallocated_columns_being_dealloced)
$__internal_2_$__cuda_sm10x_tcgen05_guardrail_trap_unallocated_columns_being_dealloced:
[----:B------:R-:W-:Y:S05]  /*4d70*/  BPT.TRAP 0x1 ;  /* 0x000000040000795c */ /* 0x000fea0000300000 */
[----:B------:R-:W-:-:S04]  /*4d80*/  HFMA2 R3, -RZ, RZ, 0, 0 ;  /* 0x00000000ff037431 */ /* 0x000fc800000001ff */
[----:B------:R-:W-:Y:S05]  /*4d90*/  RET.REL.NODEC R2 `(kernel_cutlass_kernel_cudnngrouped_gemmgrouped_gemm_swiglugrouped_gemm_swiglu_quantBlockScaledContiguousGroupedGemmKernel_object_at__TiledMMA_ThrLayoutVMNK11110000_PermutationMNK____MMAAt_0) ;  /* 0xffffffb002987950 */ /* 0x000fea0003c3ffff */
.L_x_80:
[----:B------:R-:W-:-:S00]  /*4da0*/  BRA `(.L_x_80) ;  /* 0xfffffffc00fc7947 */ /* 0x000fc0000383ffff */
[----:B------:R-:W-:-:S00]  /*4db0*/  NOP ;  /* 0x0000000000007918 */ /* 0x000fc00000000000 */
        /* <DEDUP_REMOVED lines=12> */
.L_x_83:


//--------------------- .nv.shared.kernel_cutlass_kernel_cudnngrouped_gemmgrouped_gemm_swiglugrouped_gemm_swiglu_quantBlockScaledContiguousGroupedGemmKernel_object_at__TiledMMA_ThrLayoutVMNK11110000_PermutationMNK____MMAAt_0 --------------------------
	.section	.nv.shared.kernel_cutlass_kernel_cudnngrouped_gemmgrouped_gemm_swiglugrouped_gemm_swiglu_quantBlockScaledContiguousGroupedGemmKernel_object_at__TiledMMA_ThrLayoutVMNK11110000_PermutationMNK____MMAAt_0,"aw",@nobits
	.sectionflags	@""
	.align	1024
	.zero		1024


//--------------------- .nv.shared.reserved.0     --------------------------
	.section	.nv.shared.reserved.0,"aw",@nobits
	.align	8
	.weak		__nv_reservedSMEM_offset_0_alias
	.size		__nv_reservedSMEM_offset_0_alias, 0, 64
	.other		__nv_reservedSMEM_offset_0_alias,@"STO_CUDA_RESERVED_SHARED STV_DEFAULT"
__nv_reservedSMEM_offset_0_alias:
	.zero		0
.nv.shared.reserved.0:
	.zero		64
	.weak		__nv_reservedSMEM_allocation_phase
	.type		__nv_reservedSMEM_allocation_phase,@object
	.size		__nv_reservedSMEM_allocation_phase,(.L_0 - __nv_reservedSMEM_allocation_phase)
__nv_reservedSMEM_allocation_phase:
	.zero		1
.L_0:
	.zero		7
	.weak		__nv_reservedSMEM_devtool_atexit_pc
	.type		__nv_reservedSMEM_devtool_atexit_pc,@object
	.size		__nv_reservedSMEM_devtool_atexit_pc,(__nv_reservedSMEM_allocation_mask - __nv_reservedSMEM_devtool_atexit_pc)
__nv_reservedSMEM_devtool_atexit_pc:
	.zero		8
	.weak		__nv_reservedSMEM_allocation_mask
	.type		__nv_reservedSMEM_allocation_mask,@object
	.size		__nv_reservedSMEM_allocation_mask,(.L_2 - __nv_reservedSMEM_allocation_mask)
__nv_reservedSMEM_allocation_mask:
	.zero		4
.L_2:


//--------------------- .nv.constant0.kernel_cutlass_kernel_cudnngrouped_gemmgrouped_gemm_swiglugrouped_gemm_swiglu_quantBlockScaledContiguousGroupedGemmKernel_object_at__TiledMMA_ThrLayoutVMNK11110000_PermutationMNK____MMAAt_0 --------------------------
	.section	.nv.constant0.kernel_cutlass_kernel_cudnngrouped_gemmgrouped_gemm_swiglugrouped_gemm_swiglu_quantBlockScaledContiguousGroupedGemmKernel_object_at__TiledMMA_ThrLayoutVMNK11110000_PermutationMNK____MMAAt_0,"a",@progbits
	.sectionflags	@""
	.align	4
.nv.constant0.kernel_cutlass_kernel_cudnngrouped_gemmgrouped_gemm_swiglugrouped_gemm_swiglu_quantBlockScaledContiguousGroupedGemmKernel_object_at__TiledMMA_ThrLayoutVMNK11110000_PermutationMNK____MMAAt_0:
	.zero		1924


//--------------------- SYMBOLS --------------------------

	.type		.nv.reservedSmem.offset0,@object
	.size		.nv.reservedSmem.offset0,0x4
	.type		.nv.reservedSmem.cap,@object
	.size		.nv.reservedSmem.cap,0x4
